	.target	sm_100a

	.elftype	@"ET_EXEC"


//--------------------- .note.nv.tkinfo           --------------------------
	.section	.note.nv.tkinfo,"",@"SHT_NOTE"
	.sectionflags	@"SHF_NOTE_NV_TKINFO"
	.tkinfo
        /*0018*/ 	.word	0x00000002
        /*0030*/ 	.string	""
        /*0030*/ 	.string	"ptxas"
        /*0030*/ 	.string	"Cuda compilation tools, release 13.0, V13.0.88"
        /*0030*/ 	.string	"Build cuda_13.0.r13.0/compiler.36424714_0"
        /*0030*/ 	.string	"-arch sm_100a -m 64 "



//--------------------- .note.nv.cuinfo           --------------------------
	.section	.note.nv.cuinfo,"",@"SHT_NOTE"
	.sectionflags	@"SHF_NOTE_NV_CUINFO"
        /*0018*/ 	.short	0x0002
        /*001a*/ 	.short	0x0064
        /*001c*/ 	.short	0x0082
	.zero		2


//--------------------- .nv.info                  --------------------------
	.section	.nv.info,"",@"SHT_CUDA_INFO"
	.align	4


	//----- nvinfo : EIATTR_REGCOUNT
	.align		4
        /*0000*/ 	.byte	0x04, 0x2f
        /*0002*/ 	.short	(.L_19 - .L_18)
	.align		4
.L_18:
        /*0004*/ 	.word	index@(_ZN7cutlass13device_kernelINS_4gemm6kernel13GemmUniversalIN4cute5tupleIJiiiiEEENS1_10collective13CollectiveMmaINS1_35MainloopSm100TmaUmmaWarpSpecializedILi5ELi2ELi4ENS5_IJNS4_1CILi4EEENSA_ILi2EEENSA_ILi1EEEEEEEENS5_IJNSA_ILi128EEESG_NSA_ILi64EEEEEENS_6half_tENS5_IJSD_llEEESJ_SK_NS4_8TiledMMAINS4_8MMA_AtomIJNS4_26SM100_MMA_F16BF16_2x1SM_SSISJ_SJ_fLi128ELi128ELNS4_4UMMA5MajorE1ELSP_1ELNSO_7ScaleInE0ELSQ_0EEEEEENS4_6LayoutINS5_IJSD_SD_SD_EEENS5_IJNSA_ILi0EEESV_SV_EEEEENS5_IJNS4_10UnderscoreESY_SY_EEEEENS4_28SM100_TMA_2SM_LOAD_MULTICASTENS4_14ComposedLayoutINS4_7SwizzleILi3ELi4ELi3EEENS4_18smem_ptr_flag_bitsILi16EEENST_INS5_IJSH_NSA_ILi8EEEEEENS5_IJSD_SH_EEEEEEEvNS4_8identityES11_S1B_vS1C_EENS_8epilogue10collective18CollectiveEpilogueINS1E_23Sm100TmaWarpSpecializedILi4ELi2ELi16ELb1ELb0EEEJNS5_IJSH_SG_SH_EEENS5_IJNST_ISH_SD_EENST_INS5_IJNSA_ILi16EEESC_EEES19_EEEEESJ_NS5_IJlSD_lEEESJ_S1P_NS1E_6fusion15FusionCallbacksIS1I_NS1Q_17LinearCombinationISJ_fSJ_fLNS_15FloatRoundStyleE2EEES1J_S1O_JEEENS4_5SM1004TMEM4LOAD26SM100_TMEM_LOAD_32dp32b16xENS4_13SM90_TMA_LOADENS12_INS13_ILi1ELi4ELi3EEES16_NST_INS5_IJS17_S1L_EEENS5_IJS1L_SD_EEEEEEENS4_39AutoVectorizingCopyWithAssumedAlignmentILi128EEENS4_14SM90_TMA_STOREES25_S27_S27_EEEvvEEEEvNT_6ParamsE)
        /*0008*/ 	.word	0x0000005f


	//----- nvinfo : EIATTR_FRAME_SIZE
	.align		4
.L_19:
        /*000c*/ 	.byte	0x04, 0x11
        /*000e*/ 	.short	(.L_21 - .L_20)
	.align		4
.L_20:
        /*0010*/ 	.word	index@($__internal_2_$__cuda_sm10x_tcgen05_guardrail_trap_unallocated_columns_being_dealloced)
        /*0014*/ 	.word	0x00000000


	//----- nvinfo : EIATTR_FRAME_SIZE
	.align		4
.L_21:
        /*0018*/ 	.byte	0x04, 0x11
        /*001a*/ 	.short	(.L_23 - .L_22)
	.align		4
.L_22:
        /*001c*/ 	.word	index@($__internal_1_$__cuda_sm10x_tcgen05_guardrail_trap_phase_invalid_during_alloc)
        /*0020*/ 	.word	0x00000000


	//----- nvinfo : EIATTR_FRAME_SIZE
	.align		4
.L_23:
        /*0024*/ 	.byte	0x04, 0x11
        /*0026*/ 	.short	(.L_25 - .L_24)
	.align		4
.L_24:
        /*0028*/ 	.word	index@($__internal_0_$__cuda_sm10x_tcgen05_guardrail_trap_col_being_dealloced_not_returned_by_alloc)
        /*002c*/ 	.word	0x00000000


	//----- nvinfo : EIATTR_FRAME_SIZE
	.align		4
.L_25:
        /*0030*/ 	.byte	0x04, 0x11
        /*0032*/ 	.short	(.L_27 - .L_26)
	.align		4
.L_26:
        /*0034*/ 	.word	index@(_ZN7cutlass13device_kernelINS_4gemm6kernel13GemmUniversalIN4cute5tupleIJiiiiEEENS1_10collective13CollectiveMmaINS1_35MainloopSm100TmaUmmaWarpSpecializedILi5ELi2ELi4ENS5_IJNS4_1CILi4EEENSA_ILi2EEENSA_ILi1EEEEEEEENS5_IJNSA_ILi128EEESG_NSA_ILi64EEEEEENS_6half_tENS5_IJSD_llEEESJ_SK_NS4_8TiledMMAINS4_8MMA_AtomIJNS4_26SM100_MMA_F16BF16_2x1SM_SSISJ_SJ_fLi128ELi128ELNS4_4UMMA5MajorE1ELSP_1ELNSO_7ScaleInE0ELSQ_0EEEEEENS4_6LayoutINS5_IJSD_SD_SD_EEENS5_IJNSA_ILi0EEESV_SV_EEEEENS5_IJNS4_10UnderscoreESY_SY_EEEEENS4_28SM100_TMA_2SM_LOAD_MULTICASTENS4_14ComposedLayoutINS4_7SwizzleILi3ELi4ELi3EEENS4_18smem_ptr_flag_bitsILi16EEENST_INS5_IJSH_NSA_ILi8EEEEEENS5_IJSD_SH_EEEEEEEvNS4_8identityES11_S1B_vS1C_EENS_8epilogue10collective18CollectiveEpilogueINS1E_23Sm100TmaWarpSpecializedILi4ELi2ELi16ELb1ELb0EEEJNS5_IJSH_SG_SH_EEENS5_IJNST_ISH_SD_EENST_INS5_IJNSA_ILi16EEESC_EEES19_EEEEESJ_NS5_IJlSD_lEEESJ_S1P_NS1E_6fusion15FusionCallbacksIS1I_NS1Q_17LinearCombinationISJ_fSJ_fLNS_15FloatRoundStyleE2EEES1J_S1O_JEEENS4_5SM1004TMEM4LOAD26SM100_TMEM_LOAD_32dp32b16xENS4_13SM90_TMA_LOADENS12_INS13_ILi1ELi4ELi3EEES16_NST_INS5_IJS17_S1L_EEENS5_IJS1L_SD_EEEEEEENS4_39AutoVectorizingCopyWithAssumedAlignmentILi128EEENS4_14SM90_TMA_STOREES25_S27_S27_EEEvvEEEEvNT_6ParamsE)
        /*0038*/ 	.word	0x00000000


	//----- nvinfo : EIATTR_MIN_STACK_SIZE
	.align		4
.L_27:
        /*003c*/ 	.byte	0x04, 0x12
        /*003e*/ 	.short	(.L_29 - .L_28)
	.align		4
.L_28:
        /*0040*/ 	.word	index@(_ZN7cutlass13device_kernelINS_4gemm6kernel13GemmUniversalIN4cute5tupleIJiiiiEEENS1_10collective13CollectiveMmaINS1_35MainloopSm100TmaUmmaWarpSpecializedILi5ELi2ELi4ENS5_IJNS4_1CILi4EEENSA_ILi2EEENSA_ILi1EEEEEEEENS5_IJNSA_ILi128EEESG_NSA_ILi64EEEEEENS_6half_tENS5_IJSD_llEEESJ_SK_NS4_8TiledMMAINS4_8MMA_AtomIJNS4_26SM100_MMA_F16BF16_2x1SM_SSISJ_SJ_fLi128ELi128ELNS4_4UMMA5MajorE1ELSP_1ELNSO_7ScaleInE0ELSQ_0EEEEEENS4_6LayoutINS5_IJSD_SD_SD_EEENS5_IJNSA_ILi0EEESV_SV_EEEEENS5_IJNS4_10UnderscoreESY_SY_EEEEENS4_28SM100_TMA_2SM_LOAD_MULTICASTENS4_14ComposedLayoutINS4_7SwizzleILi3ELi4ELi3EEENS4_18smem_ptr_flag_bitsILi16EEENST_INS5_IJSH_NSA_ILi8EEEEEENS5_IJSD_SH_EEEEEEEvNS4_8identityES11_S1B_vS1C_EENS_8epilogue10collective18CollectiveEpilogueINS1E_23Sm100TmaWarpSpecializedILi4ELi2ELi16ELb1ELb0EEEJNS5_IJSH_SG_SH_EEENS5_IJNST_ISH_SD_EENST_INS5_IJNSA_ILi16EEESC_EEES19_EEEEESJ_NS5_IJlSD_lEEESJ_S1P_NS1E_6fusion15FusionCallbacksIS1I_NS1Q_17LinearCombinationISJ_fSJ_fLNS_15FloatRoundStyleE2EEES1J_S1O_JEEENS4_5SM1004TMEM4LOAD26SM100_TMEM_LOAD_32dp32b16xENS4_13SM90_TMA_LOADENS12_INS13_ILi1ELi4ELi3EEES16_NST_INS5_IJS17_S1L_EEENS5_IJS1L_SD_EEEEEEENS4_39AutoVectorizingCopyWithAssumedAlignmentILi128EEENS4_14SM90_TMA_STOREES25_S27_S27_EEEvvEEEEvNT_6ParamsE)
        /*0044*/ 	.word	0x00000000
.L_29:


//--------------------- .nv.compat                --------------------------
	.section	.nv.compat,"",@"SHT_CUDA_COMPAT_INFO"
	.align	4
        /*0000*/ 	.byte	0x02, 0x09, 0x01, 0x00, 0x02, 0x02, 0x02, 0x00, 0x02, 0x05, 0x05, 0x00, 0x03, 0x07, 0x01, 0x01
        /*0010*/ 	.byte	0x02, 0x03, 0x01, 0x00, 0x02, 0x06, 0x01, 0x00, 0x04, 0x0b, 0x08, 0x00, 0x09, 0x00, 0x00, 0x00
        /*0020*/ 	.byte	0x00, 0x00, 0x00, 0x00


//--------------------- .nv.info._ZN7cutlass13device_kernelINS_4gemm6kernel13GemmUniversalIN4cute5tupleIJiiiiEEENS1_10collective13CollectiveMmaINS1_35MainloopSm100TmaUmmaWarpSpecializedILi5ELi2ELi4ENS5_IJNS4_1CILi4EEENSA_ILi2EEENSA_ILi1EEEEEEEENS5_IJNSA_ILi128EEESG_NSA_ILi64EEEEEENS_6half_tENS5_IJSD_llEEESJ_SK_NS4_8TiledMMAINS4_8MMA_AtomIJNS4_26SM100_MMA_F16BF16_2x1SM_SSISJ_SJ_fLi128ELi128ELNS4_4UMMA5MajorE1ELSP_1ELNSO_7ScaleInE0ELSQ_0EEEEEENS4_6LayoutINS5_IJSD_SD_SD_EEENS5_IJNSA_ILi0EEESV_SV_EEEEENS5_IJNS4_10UnderscoreESY_SY_EEEEENS4_28SM100_TMA_2SM_LOAD_MULTICASTENS4_14ComposedLayoutINS4_7SwizzleILi3ELi4ELi3EEENS4_18smem_ptr_flag_bitsILi16EEENST_INS5_IJSH_NSA_ILi8EEEEEENS5_IJSD_SH_EEEEEEEvNS4_8identityES11_S1B_vS1C_EENS_8epilogue10collective18CollectiveEpilogueINS1E_23Sm100TmaWarpSpecializedILi4ELi2ELi16ELb1ELb0EEEJNS5_IJSH_SG_SH_EEENS5_IJNST_ISH_SD_EENST_INS5_IJNSA_ILi16EEESC_EEES19_EEEEESJ_NS5_IJlSD_lEEESJ_S1P_NS1E_6fusion15FusionCallbacksIS1I_NS1Q_17LinearCombinationISJ_fSJ_fLNS_15FloatRoundStyleE2EEES1J_S1O_JEEENS4_5SM1004TMEM4LOAD26SM100_TMEM_LOAD_32dp32b16xENS4_13SM90_TMA_LOADENS12_INS13_ILi1ELi4ELi3EEES16_NST_INS5_IJS17_S1L_EEENS5_IJS1L_SD_EEEEEEENS4_39AutoVectorizingCopyWithAssumedAlignmentILi128EEENS4_14SM90_TMA_STOREES25_S27_S27_EEEvvEEEEvNT_6ParamsE --------------------------
	.section	.nv.info._ZN7cutlass13device_kernelINS_4gemm6kernel13GemmUniversalIN4cute5tupleIJiiiiEEENS1_10collective13CollectiveMmaINS1_35MainloopSm100TmaUmmaWarpSpecializedILi5ELi2ELi4ENS5_IJNS4_1CILi4EEENSA_ILi2EEENSA_ILi1EEEEEEEENS5_IJNSA_ILi128EEESG_NSA_ILi64EEEEEENS_6half_tENS5_IJSD_llEEESJ_SK_NS4_8TiledMMAINS4_8MMA_AtomIJNS4_26SM100_MMA_F16BF16_2x1SM_SSISJ_SJ_fLi128ELi128ELNS4_4UMMA5MajorE1ELSP_1ELNSO_7ScaleInE0ELSQ_0EEEEEENS4_6LayoutINS5_IJSD_SD_SD_EEENS5_IJNSA_ILi0EEESV_SV_EEEEENS5_IJNS4_10UnderscoreESY_SY_EEEEENS4_28SM100_TMA_2SM_LOAD_MULTICASTENS4_14ComposedLayoutINS4_7SwizzleILi3ELi4ELi3EEENS4_18smem_ptr_flag_bitsILi16EEENST_INS5_IJSH_NSA_ILi8EEEEEENS5_IJSD_SH_EEEEEEEvNS4_8identityES11_S1B_vS1C_EENS_8epilogue10collective18CollectiveEpilogueINS1E_23Sm100TmaWarpSpecializedILi4ELi2ELi16ELb1ELb0EEEJNS5_IJSH_SG_SH_EEENS5_IJNST_ISH_SD_EENST_INS5_IJNSA_ILi16EEESC_EEES19_EEEEESJ_NS5_IJlSD_lEEESJ_S1P_NS1E_6fusion15FusionCallbacksIS1I_NS1Q_17LinearCombinationISJ_fSJ_fLNS_15FloatRoundStyleE2EEES1J_S1O_JEEENS4_5SM1004TMEM4LOAD26SM100_TMEM_LOAD_32dp32b16xENS4_13SM90_TMA_LOADENS12_INS13_ILi1ELi4ELi3EEES16_NST_INS5_IJS17_S1L_EEENS5_IJS1L_SD_EEEEEEENS4_39AutoVectorizingCopyWithAssumedAlignmentILi128EEENS4_14SM90_TMA_STOREES25_S27_S27_EEEvvEEEEvNT_6ParamsE,"",@"SHT_CUDA_INFO"
	.sectionflags	@""
	.align	4


	//----- nvinfo : EIATTR_CUDA_API_VERSION
	.align		4
        /*0000*/ 	.byte	0x04, 0x37
        /*0002*/ 	.short	(.L_31 - .L_30)
.L_30:
        /*0004*/ 	.word	0x00000082


	//----- nvinfo : EIATTR_KPARAM_INFO
	.align		4
.L_31:
        /*0008*/ 	.byte	0x04, 0x17
        /*000a*/ 	.short	(.L_33 - .L_32)
.L_32:
        /*000c*/ 	.word	0x00000000
        /*0010*/ 	.short	0x0000
        /*0012*/ 	.short	0x0000
        /*0014*/ 	.byte	0x00, 0xf0, 0x01, 0x20


	//----- nvinfo : EIATTR_AT_ENTRY_FRAGMENTS
	.align		4
.L_33:
        /*0018*/ 	.byte	0x04, 0x4f
        /*001a*/ 	.short	(.L_35 - .L_34)


	//   ....[0]....
.L_34:
        /*001c*/ 	.word	0x00000007


	//----- nvinfo : EIATTR_RESERVED_SMEM_USED
	.align		4
.L_35:
        /*0020*/ 	.byte	0x01, 0x41
	.zero		2


	//----- nvinfo : EIATTR_SPARSE_MMA_MASK
	.align		4
        /*0024*/ 	.byte	0x03, 0x50
        /*0026*/ 	.short	0x0000


	//----- nvinfo : EIATTR_TCGEN05_2CTA_USED
	.align		4
        /*0028*/ 	.byte	0x01, 0x52
	.zero		2


	//----- nvinfo : EIATTR_MAXREG_COUNT
	.align		4
        /*002c*/ 	.byte	0x03, 0x1b
        /*002e*/ 	.short	0x00ff


	//----- nvinfo : EIATTR_NUM_BARRIERS
	.align		4
        /*0030*/ 	.byte	0x02, 0x4c
        /*0032*/ 	.byte	0x07
	.zero		1


	//----- nvinfo : EIATTR_EXTERNS
	.align		4
        /*0034*/ 	.byte	0x04, 0x0f
        /*0036*/ 	.short	(.L_37 - .L_36)


	//   ....[0]....
	.align		4
.L_36:
        /*0038*/ 	.word	index@(__assertfail)


	//----- nvinfo : EIATTR_MERCURY_ISA_VERSION
	.align		4
.L_37:
        /*003c*/ 	.byte	0x03, 0x5f
        /*003e*/ 	.short	0x0101


	//----- nvinfo : EIATTR_INT_WARP_WIDE_INSTR_OFFSETS
	.align		4
        /*0040*/ 	.byte	0x04, 0x31
        /*0042*/ 	.short	(.L_39 - .L_38)


	//   ....[0]....
.L_38:
        /*0044*/ 	.word	0x00000d70


	//   ....[1]....
        /*0048*/ 	.word	0x00000e10


	//   ....[2]....
        /*004c*/ 	.word	0x000024a0


	//   ....[3]....
        /*0050*/ 	.word	0x000043f0


	//   ....[4]....
        /*0054*/ 	.word	0x00004410


	//   ....[5]....
        /*0058*/ 	.word	0x00004440


	//   ....[6]....
        /*005c*/ 	.word	0x00004d50


	//   ....[7]....
        /*0060*/ 	.word	0x00004d70


	//   ....[8]....
        /*0064*/ 	.word	0x00004e40


	//   ....[9]....
        /*0068*/ 	.word	0x00004f20


	//   ....[10]....
        /*006c*/ 	.word	0x00004f40


	//   ....[11]....
        /*0070*/ 	.word	0x00005000


	//   ....[12]....
        /*0074*/ 	.word	0x00005100


	//   ....[13]....
        /*0078*/ 	.word	0x00005120


	//   ....[14]....
        /*007c*/ 	.word	0x00005250


	//   ....[15]....
        /*0080*/ 	.word	0x000053d0


	//   ....[16]....
        /*0084*/ 	.word	0x000053e0


	//   ....[17]....
        /*0088*/ 	.word	0x00005500


	//----- nvinfo : EIATTR_COOP_GROUP_MASK_REGIDS
	.align		4
.L_39:
        /*008c*/ 	.byte	0x04, 0x29
        /*008e*/ 	.short	(.L_41 - .L_40)


	//   ....[0]....
.L_40:
        /*0090*/ 	.word	0xffffffff


	//   ....[1]....
        /*0094*/ 	.word	0xffffffff


	//   ....[2]....
        /*0098*/ 	.word	0xffffffff


	//   ....[3]....
        /*009c*/ 	.word	0xffffffff


	//   ....[4]....
        /*00a0*/ 	.word	0xffffffff


	//   ....[5]....
        /*00a4*/ 	.word	0xffffffff


	//   ....[6]....
        /*00a8*/ 	.word	0xffffffff


	//   ....[7]....
        /*00ac*/ 	.word	0xffffffff


	//   ....[8]....
        /*00b0*/ 	.word	0xffffffff


	//   ....[9]....
        /*00b4*/ 	.word	0xffffffff


	//   ....[10]....
        /*00b8*/ 	.word	0xffffffff


	//   ....[11]....
        /*00bc*/ 	.word	0xffffffff


	//   ....[12]....
        /*00c0*/ 	.word	0xffffffff


	//   ....[13]....
        /*00c4*/ 	.word	0xffffffff


	//----- nvinfo : EIATTR_COOP_GROUP_INSTR_OFFSETS
	.align		4
.L_41:
        /*00c8*/ 	.byte	0x04, 0x28
        /*00ca*/ 	.short	(.L_43 - .L_42)


	//   ....[0]....
.L_42:
        /*00cc*/ 	.word	0x000000c0


	//   ....[1]....
        /*00d0*/ 	.word	0x00000500


	//   ....[2]....
        /*00d4*/ 	.word	0x000006e0


	//   ....[3]....
        /*00d8*/ 	.word	0x00000870


	//   ....[4]....
        /*00dc*/ 	.word	0x00000960


	//   ....[5]....
        /*00e0*/ 	.word	0x00000ac0


	//   ....[6]....
        /*00e4*/ 	.word	0x00000c50


	//   ....[7]....
        /*00e8*/ 	.word	0x00000e90


	//   ....[8]....
        /*00ec*/ 	.word	0x00002380


	//   ....[9]....
        /*00f0*/ 	.word	0x000031f0


	//   ....[10]....
        /*00f4*/ 	.word	0x000036c0


	//   ....[11]....
        /*00f8*/ 	.word	0x000036f0


	//   ....[12]....
        /*00fc*/ 	.word	0x000042f0


	//   ....[13]....
        /*0100*/ 	.word	0x00004500


	//----- nvinfo : EIATTR_VRC_CTA_INIT_COUNT
	.align		4
.L_43:
        /*0104*/ 	.byte	0x02, 0x4a
        /*0106*/ 	.byte	0x80
	.zero		1


	//----- nvinfo : EIATTR_SYSCALL_OFFSETS
	.align		4
        /*0108*/ 	.byte	0x04, 0x46
        /*010a*/ 	.short	(.L_45 - .L_44)


	//   ....[0]....
.L_44:
        /*010c*/ 	.word	0x00006040


	//   ....[1]....
        /*0110*/ 	.word	0x00006130


	//   ....[2]....
        /*0114*/ 	.word	0x00006830


	//   ....[3]....
        /*0118*/ 	.word	0x00007150


	//   ....[4]....
        /*011c*/ 	.word	0x00007a10


	//   ....[5]....
        /*0120*/ 	.word	0x000082d0


	//----- nvinfo : EIATTR_MBARRIER_INSTR_OFFSETS
	.align		4
.L_45:
        /*0124*/ 	.byte	0x04, 0x39
        /*0126*/ 	.short	(.L_47 - .L_46)


	//   ....[0]....
.L_46:
        /*0128*/ 	.word	0x00000630
        /*012c*/ 	.word	0x000000ff
        /*0130*/ 	.word	0x00000000
        /*0134*/ 	.short	0x0100
        /*0136*/ 	.byte	0x07
	.zero		1


	//   ....[1]....
        /*0138*/ 	.word	0x00000640
        /*013c*/ 	.word	0x000000ff
        /*0140*/ 	.word	0x00000028
        /*0144*/ 	.short	0x0100
        /*0146*/ 	.byte	0x07
	.zero		1


	//   ....[2]....
        /*0148*/ 	.word	0x00000650
        /*014c*/ 	.word	0x000000ff
        /*0150*/ 	.word	0x00000008
        /*0154*/ 	.short	0x0100
        /*0156*/ 	.byte	0x07
	.zero		1


	//   ....[3]....
        /*0158*/ 	.word	0x00000660
        /*015c*/ 	.word	0x000000ff
        /*0160*/ 	.word	0x00000030
        /*0164*/ 	.short	0x0100
        /*0166*/ 	.byte	0x07
	.zero		1


	//   ....[4]....
        /*0168*/ 	.word	0x00000670
        /*016c*/ 	.word	0x000000ff
        /*0170*/ 	.word	0x00000010
        /*0174*/ 	.short	0x0100
        /*0176*/ 	.byte	0x07
	.zero		1


	//   ....[5]....
        /*0178*/ 	.word	0x00000680
        /*017c*/ 	.word	0x000000ff
        /*0180*/ 	.word	0x00000038
        /*0184*/ 	.short	0x0100
        /*0186*/ 	.byte	0x07
	.zero		1


	//   ....[6]....
        /*0188*/ 	.word	0x00000690
        /*018c*/ 	.word	0x000000ff
        /*0190*/ 	.word	0x00000018
        /*0194*/ 	.short	0x0100
        /*0196*/ 	.byte	0x07
	.zero		1


	//   ....[7]....
        /*0198*/ 	.word	0x000006a0
        /*019c*/ 	.word	0x000000ff
        /*01a0*/ 	.word	0x00000040
        /*01a4*/ 	.short	0x0100
        /*01a6*/ 	.byte	0x07
	.zero		1


	//   ....[8]....
        /*01a8*/ 	.word	0x000006b0
        /*01ac*/ 	.word	0x000000ff
        /*01b0*/ 	.word	0x00000020
        /*01b4*/ 	.short	0x0100
        /*01b6*/ 	.byte	0x07
	.zero		1


	//   ....[9]....
        /*01b8*/ 	.word	0x000006c0
        /*01bc*/ 	.word	0x000000ff
        /*01c0*/ 	.word	0x00000048
        /*01c4*/ 	.short	0x0100
        /*01c6*/ 	.byte	0x07
	.zero		1


	//   ....[10]....
        /*01c8*/ 	.word	0x000007e0
        /*01cc*/ 	.word	0x000000ff
        /*01d0*/ 	.word	0x00000050
        /*01d4*/ 	.short	0x0100
        /*01d6*/ 	.byte	0x07
	.zero		1


	//   ....[11]....
        /*01d8*/ 	.word	0x000007f0
        /*01dc*/ 	.word	0x000000ff
        /*01e0*/ 	.word	0x00000070
        /*01e4*/ 	.short	0x0100
        /*01e6*/ 	.byte	0x07
	.zero		1


	//   ....[12]....
        /*01e8*/ 	.word	0x00000800
        /*01ec*/ 	.word	0x000000ff
        /*01f0*/ 	.word	0x00000058
        /*01f4*/ 	.short	0x0100
        /*01f6*/ 	.byte	0x07
	.zero		1


	//   ....[13]....
        /*01f8*/ 	.word	0x00000810
        /*01fc*/ 	.word	0x000000ff
        /*0200*/ 	.word	0x00000078
        /*0204*/ 	.short	0x0100
        /*0206*/ 	.byte	0x07
	.zero		1


	//   ....[14]....
        /*0208*/ 	.word	0x00000820
        /*020c*/ 	.word	0x000000ff
        /*0210*/ 	.word	0x00000060
        /*0214*/ 	.short	0x0100
        /*0216*/ 	.byte	0x07
	.zero		1


	//   ....[15]....
        /*0218*/ 	.word	0x00000830
        /*021c*/ 	.word	0x000000ff
        /*0220*/ 	.word	0x00000080
        /*0224*/ 	.short	0x0100
        /*0226*/ 	.byte	0x07
	.zero		1


	//   ....[16]....
        /*0228*/ 	.word	0x00000840
        /*022c*/ 	.word	0x000000ff
        /*0230*/ 	.word	0x00000068
        /*0234*/ 	.short	0x0100
        /*0236*/ 	.byte	0x07
	.zero		1


	//   ....[17]....
        /*0238*/ 	.word	0x00000850
        /*023c*/ 	.word	0x000000ff
        /*0240*/ 	.word	0x00000088
        /*0244*/ 	.short	0x0100
        /*0246*/ 	.byte	0x07
	.zero		1


	//   ....[18]....
        /*0248*/ 	.word	0x00000930
        /*024c*/ 	.word	0x000000ff
        /*0250*/ 	.word	0x00000090
        /*0254*/ 	.short	0x0100
        /*0256*/ 	.byte	0x05
	.zero		1


	//   ....[19]....
        /*0258*/ 	.word	0x00000940
        /*025c*/ 	.word	0x000000ff
        /*0260*/ 	.word	0x00000098
        /*0264*/ 	.short	0x0100
        /*0266*/ 	.byte	0x05
	.zero		1


	//   ....[20]....
        /*0268*/ 	.word	0x00000a70
        /*026c*/ 	.word	0x000000ff
        /*0270*/ 	.word	0x000000a0
        /*0274*/ 	.short	0x0100
        /*0276*/ 	.byte	0x05
	.zero		1


	//   ....[21]....
        /*0278*/ 	.word	0x00000a80
        /*027c*/ 	.word	0x000000ff
        /*0280*/ 	.word	0x000000b0
        /*0284*/ 	.short	0x0100
        /*0286*/ 	.byte	0x05
	.zero		1


	//   ....[22]....
        /*0288*/ 	.word	0x00000a90
        /*028c*/ 	.word	0x000000ff
        /*0290*/ 	.word	0x000000a8
        /*0294*/ 	.short	0x0100
        /*0296*/ 	.byte	0x05
	.zero		1


	//   ....[23]....
        /*0298*/ 	.word	0x00000aa0
        /*029c*/ 	.word	0x000000ff
        /*02a0*/ 	.word	0x000000b8
        /*02a4*/ 	.short	0x0100
        /*02a6*/ 	.byte	0x05
	.zero		1


	//   ....[24]....
        /*02a8*/ 	.word	0x00000bc0
        /*02ac*/ 	.word	0x000000ff
        /*02b0*/ 	.word	0x000000c0
        /*02b4*/ 	.short	0x0100
        /*02b6*/ 	.byte	0x07
	.zero		1


	//   ....[25]....
        /*02b8*/ 	.word	0x00000bd0
        /*02bc*/ 	.word	0x000000ff
        /*02c0*/ 	.word	0x000000e0
        /*02c4*/ 	.short	0x0100
        /*02c6*/ 	.byte	0x07
	.zero		1


	//   ....[26]....
        /*02c8*/ 	.word	0x00000be0
        /*02cc*/ 	.word	0x000000ff
        /*02d0*/ 	.word	0x000000c8
        /*02d4*/ 	.short	0x0100
        /*02d6*/ 	.byte	0x07
	.zero		1


	//   ....[27]....
        /*02d8*/ 	.word	0x00000bf0
        /*02dc*/ 	.word	0x000000ff
        /*02e0*/ 	.word	0x000000e8
        /*02e4*/ 	.short	0x0100
        /*02e6*/ 	.byte	0x07
	.zero		1


	//   ....[28]....
        /*02e8*/ 	.word	0x00000c00
        /*02ec*/ 	.word	0x000000ff
        /*02f0*/ 	.word	0x000000d0
        /*02f4*/ 	.short	0x0100
        /*02f6*/ 	.byte	0x07
	.zero		1


	//   ....[29]....
        /*02f8*/ 	.word	0x00000c10
        /*02fc*/ 	.word	0x000000ff
        /*0300*/ 	.word	0x000000f0
        /*0304*/ 	.short	0x0100
        /*0306*/ 	.byte	0x07
	.zero		1


	//   ....[30]....
        /*0308*/ 	.word	0x00000c20
        /*030c*/ 	.word	0x000000ff
        /*0310*/ 	.word	0x000000d8
        /*0314*/ 	.short	0x0100
        /*0316*/ 	.byte	0x07
	.zero		1


	//   ....[31]....
        /*0318*/ 	.word	0x00000c30
        /*031c*/ 	.word	0x000000ff
        /*0320*/ 	.word	0x000000f8
        /*0324*/ 	.short	0x0100
        /*0326*/ 	.byte	0x07
	.zero		1


	//   ....[32]....
        /*0328*/ 	.word	0x00000d20
        /*032c*/ 	.word	0x000000ff
        /*0330*/ 	.word	0x00000100
        /*0334*/ 	.short	0x0100
        /*0336*/ 	.byte	0x05
	.zero		1


	//   ....[33]....
        /*0338*/ 	.word	0x00000d30
        /*033c*/ 	.word	0x000000ff
        /*0340*/ 	.word	0x00000110
        /*0344*/ 	.short	0x0100
        /*0346*/ 	.byte	0x05
	.zero		1


	//   ....[34]....
        /*0348*/ 	.word	0x00000d40
        /*034c*/ 	.word	0x000000ff
        /*0350*/ 	.word	0x00000108
        /*0354*/ 	.short	0x0100
        /*0356*/ 	.byte	0x05
	.zero		1


	//   ....[35]....
        /*0358*/ 	.word	0x00000d50
        /*035c*/ 	.word	0x000000ff
        /*0360*/ 	.word	0x00000118
        /*0364*/ 	.short	0x0100
        /*0366*/ 	.byte	0x05
	.zero		1


	//   ....[36]....
        /*0368*/ 	.word	0x00000e50
        /*036c*/ 	.word	0x000000ff
        /*0370*/ 	.word	0x00000120
        /*0374*/ 	.short	0x0100
        /*0376*/ 	.byte	0x04
	.zero		1


	//   ....[37]....
        /*0378*/ 	.word	0x00001a80
        /*037c*/ 	.word	0x00000003
        /*0380*/ 	.word	0x00000110
        /*0384*/ 	.short	0x010a
        /*0386*/ 	.byte	0xff
	.zero		1


	//   ....[38]....
        /*0388*/ 	.word	0x00001ab0
        /*038c*/ 	.word	0x00000003
        /*0390*/ 	.word	0x00000100
        /*0394*/ 	.short	0x0101
        /*0396*/ 	.byte	0xff
	.zero		1


	//   ....[39]....
        /*0398*/ 	.word	0x00001bb0
        /*039c*/ 	.word	0x000000ff
        /*03a0*/ 	.word	0x00000028
        /*03a4*/ 	.short	0x010a
        /*03a6*/ 	.byte	0x08
	.zero		1


	//   ....[40]....
        /*03a8*/ 	.word	0x00001c80
        /*03ac*/ 	.word	0x000000ff
        /*03b0*/ 	.word	0x00000028
        /*03b4*/ 	.short	0x010a
        /*03b6*/ 	.byte	0x21
	.zero		1


	//   ....[41]....
        /*03b8*/ 	.word	0x00001e30
        /*03bc*/ 	.word	0x000000ff
        /*03c0*/ 	.word	0x00000028
        /*03c4*/ 	.short	0x010a
        /*03c6*/ 	.byte	0x08
	.zero		1


	//   ....[42]....
        /*03c8*/ 	.word	0x00001f80
        /*03cc*/ 	.word	0x000000ff
        /*03d0*/ 	.word	0x00000098
        /*03d4*/ 	.short	0x0101
        /*03d6*/ 	.byte	0x06
	.zero		1


	//   ....[43]....
        /*03d8*/ 	.word	0x00001fa0
        /*03dc*/ 	.word	0x000000ff
        /*03e0*/ 	.word	0x00000028
        /*03e4*/ 	.short	0x010a
        /*03e6*/ 	.byte	0x08
	.zero		1


	//   ....[44]....
        /*03e8*/ 	.word	0x00002020
        /*03ec*/ 	.word	0x000000ff
        /*03f0*/ 	.word	0x00000028
        /*03f4*/ 	.short	0x010a
        /*03f6*/ 	.byte	0x21
	.zero		1


	//   ....[45]....
        /*03f8*/ 	.word	0x00002160
        /*03fc*/ 	.word	0x000000ff
        /*0400*/ 	.word	0x00000028
        /*0404*/ 	.short	0x010a
        /*0406*/ 	.byte	0x08
	.zero		1


	//   ....[46]....
        /*0408*/ 	.word	0x000023b0
        /*040c*/ 	.word	0x00000002
        /*0410*/ 	.word	0x000000a0
        /*0414*/ 	.short	0x010a
        /*0416*/ 	.byte	0xff
	.zero		1


	//   ....[47]....
        /*0418*/ 	.word	0x00002470
        /*041c*/ 	.word	0x00000002
        /*0420*/ 	.word	0x00000000
        /*0424*/ 	.short	0x0101
        /*0426*/ 	.byte	0xff
	.zero		1


	//   ....[48]....
        /*0428*/ 	.word	0x000029d0
        /*042c*/ 	.word	0x000000ff
        /*0430*/ 	.word	0x00000000
        /*0434*/ 	.short	0x010a
        /*0436*/ 	.byte	0x04
	.zero		1


	//   ....[49]....
        /*0438*/ 	.word	0x00002a60
        /*043c*/ 	.word	0x000000ff
        /*0440*/ 	.word	0x00000000
        /*0444*/ 	.short	0x010a
        /*0446*/ 	.byte	0x04
	.zero		1


	//   ....[50]....
        /*0448*/ 	.word	0x00002af0
        /*044c*/ 	.word	0x000000ff
        /*0450*/ 	.word	0x00000000
        /*0454*/ 	.short	0x010a
        /*0456*/ 	.byte	0x04
	.zero		1


	//   ....[51]....
        /*0458*/ 	.word	0x00002b80
        /*045c*/ 	.word	0x000000ff
        /*0460*/ 	.word	0x00000000
        /*0464*/ 	.short	0x010a
        /*0466*/ 	.byte	0x04
	.zero		1


	//   ....[52]....
        /*0468*/ 	.word	0x00002c20
        /*046c*/ 	.word	0x00000000
        /*0470*/ 	.word	0x00000000
        /*0474*/ 	.short	0x010a
        /*0476*/ 	.byte	0xff
	.zero		1


	//   ....[53]....
        /*0478*/ 	.word	0x00002d50
        /*047c*/ 	.word	0x00000000
        /*0480*/ 	.word	0x00000100
        /*0484*/ 	.short	0x010a
        /*0486*/ 	.byte	0xff
	.zero		1


	//   ....[54]....
        /*0488*/ 	.word	0x00002dc0
        /*048c*/ 	.word	0x00000004
        /*0490*/ 	.word	0x00000000
        /*0494*/ 	.short	0x0101
        /*0496*/ 	.byte	0xff
	.zero		1


	//   ....[55]....
        /*0498*/ 	.word	0x00002de0
        /*049c*/ 	.word	0x000000ff
        /*04a0*/ 	.word	0x000000b0
        /*04a4*/ 	.short	0x010a
        /*04a6*/ 	.byte	0x05
	.zero		1


	//   ....[56]....
        /*04a8*/ 	.word	0x00002f00
        /*04ac*/ 	.word	0x00000000
        /*04b0*/ 	.word	0x000000a0
        /*04b4*/ 	.short	0x010a
        /*04b6*/ 	.byte	0xff
	.zero		1


	//   ....[57]....
        /*04b8*/ 	.word	0x00003000
        /*04bc*/ 	.word	0x00000000
        /*04c0*/ 	.word	0x00000000
        /*04c4*/ 	.short	0x0101
        /*04c6*/ 	.byte	0xff
	.zero		1


	//   ....[58]....
        /*04c8*/ 	.word	0x00003090
        /*04cc*/ 	.word	0x000000ff
        /*04d0*/ 	.word	0x000000b0
        /*04d4*/ 	.short	0x0106
        /*04d6*/ 	.byte	0x05
	.zero		1


	//   ....[59]....
        /*04d8*/ 	.word	0x000030b0
        /*04dc*/ 	.word	0x000000ff
        /*04e0*/ 	.word	0x000000b0
        /*04e4*/ 	.short	0x010a
        /*04e6*/ 	.byte	0x05
	.zero		1


	//   ....[60]....
        /*04e8*/ 	.word	0x00003140
        /*04ec*/ 	.word	0x000000ff
        /*04f0*/ 	.word	0x000000b0
        /*04f4*/ 	.short	0x0106
        /*04f6*/ 	.byte	0x04
	.zero		1


	//   ....[61]....
        /*04f8*/ 	.word	0x00003180
        /*04fc*/ 	.word	0x00000000
        /*0500*/ 	.word	0x000000b0
        /*0504*/ 	.short	0x010a
        /*0506*/ 	.byte	0xff
	.zero		1


	//   ....[62]....
        /*0508*/ 	.word	0x000033c0
        /*050c*/ 	.word	0x000000ff
        /*0510*/ 	.word	0x00000008
        /*0514*/ 	.short	0x010a
        /*0516*/ 	.byte	0x04
	.zero		1


	//   ....[63]....
        /*0518*/ 	.word	0x000033e0
        /*051c*/ 	.word	0x000000ff
        /*0520*/ 	.word	0x00000008
        /*0524*/ 	.short	0x010a
        /*0526*/ 	.byte	0x04
	.zero		1


	//   ....[64]....
        /*0528*/ 	.word	0x00003570
        /*052c*/ 	.word	0x000000ff
        /*0530*/ 	.word	0x00000008
        /*0534*/ 	.short	0x010a
        /*0536*/ 	.byte	0x04
	.zero		1


	//   ....[65]....
        /*0538*/ 	.word	0x00003590
        /*053c*/ 	.word	0x000000ff
        /*0540*/ 	.word	0x00000008
        /*0544*/ 	.short	0x010a
        /*0546*/ 	.byte	0x04
	.zero		1


	//   ....[66]....
        /*0548*/ 	.word	0x00003650
        /*054c*/ 	.word	0x000000ff
        /*0550*/ 	.word	0x00000000
        /*0554*/ 	.short	0x0101
        /*0556*/ 	.byte	0x05
	.zero		1


	//   ....[67]....
        /*0558*/ 	.word	0x00003970
        /*055c*/ 	.word	0x00000000
        /*0560*/ 	.word	0x000000a0
        /*0564*/ 	.short	0x010a
        /*0566*/ 	.byte	0xff
	.zero		1


	//   ....[68]....
        /*0568*/ 	.word	0x00003a30
        /*056c*/ 	.word	0x00000000
        /*0570*/ 	.word	0x00000000
        /*0574*/ 	.short	0x0101
        /*0576*/ 	.byte	0xff
	.zero		1


	//   ....[69]....
        /*0578*/ 	.word	0x00003af0
        /*057c*/ 	.word	0x000000ff
        /*0580*/ 	.word	0x00000000
        /*0584*/ 	.short	0x010a
        /*0586*/ 	.byte	0x06
	.zero		1


	//   ....[70]....
        /*0588*/ 	.word	0x00003b00
        /*058c*/ 	.word	0x000000ff
        /*0590*/ 	.word	0x000000e0
        /*0594*/ 	.short	0x010a
        /*0596*/ 	.byte	0x07
	.zero		1


	//   ....[71]....
        /*0598*/ 	.word	0x00003bb0
        /*059c*/ 	.word	0x000000ff
        /*05a0*/ 	.word	0x00000000
        /*05a4*/ 	.short	0x010a
        /*05a6*/ 	.byte	0x06
	.zero		1


	//   ....[72]....
        /*05a8*/ 	.word	0x00003ce0
        /*05ac*/ 	.word	0x000000ff
        /*05b0*/ 	.word	0x00000000
        /*05b4*/ 	.short	0x010a
        /*05b6*/ 	.byte	0x1e
	.zero		1


	//   ....[73]....
        /*05b8*/ 	.word	0x00003fe0
        /*05bc*/ 	.word	0x000000ff
        /*05c0*/ 	.word	0x00000000
        /*05c4*/ 	.short	0x010a
        /*05c6*/ 	.byte	0x07
	.zero		1


	//   ....[74]....
        /*05c8*/ 	.word	0x00004070
        /*05cc*/ 	.word	0x000000ff
        /*05d0*/ 	.word	0x00000000
        /*05d4*/ 	.short	0x010a
        /*05d6*/ 	.byte	0x07
	.zero		1


	//   ....[75]....
        /*05d8*/ 	.word	0x00004100
        /*05dc*/ 	.word	0x000000ff
        /*05e0*/ 	.word	0x00000000
        /*05e4*/ 	.short	0x010a
        /*05e6*/ 	.byte	0x07
	.zero		1


	//   ....[76]....
        /*05e8*/ 	.word	0x000041a0
        /*05ec*/ 	.word	0x00000000
        /*05f0*/ 	.word	0x00000000
        /*05f4*/ 	.short	0x010a
        /*05f6*/ 	.byte	0xff
	.zero		1


	//   ....[77]....
        /*05f8*/ 	.word	0x000041e0
        /*05fc*/ 	.word	0x00000000
        /*0600*/ 	.word	0x00000000
        /*0604*/ 	.short	0x010a
        /*0606*/ 	.byte	0xff
	.zero		1


	//   ....[78]....
        /*0608*/ 	.word	0x00004250
        /*060c*/ 	.word	0x000000ff
        /*0610*/ 	.word	0x00000000
        /*0614*/ 	.short	0x0101
        /*0616*/ 	.byte	0x06
	.zero		1


	//   ....[79]....
        /*0618*/ 	.word	0x00004290
        /*061c*/ 	.word	0x000000ff
        /*0620*/ 	.word	0x00000120
        /*0624*/ 	.short	0x010a
        /*0626*/ 	.byte	0x05
	.zero		1


	//   ....[80]....
        /*0628*/ 	.word	0x000042e0
        /*062c*/ 	.word	0x000000ff
        /*0630*/ 	.word	0x00000000
        /*0634*/ 	.short	0x0101
        /*0636*/ 	.byte	0x06
	.zero		1


	//   ....[81]....
        /*0638*/ 	.word	0x000046f0
        /*063c*/ 	.word	0x00000000
        /*0640*/ 	.word	0x000000a0
        /*0644*/ 	.short	0x010a
        /*0646*/ 	.byte	0xff
	.zero		1


	//   ....[82]....
        /*0648*/ 	.word	0x000047b0
        /*064c*/ 	.word	0x00000000
        /*0650*/ 	.word	0x00000000
        /*0654*/ 	.short	0x0101
        /*0656*/ 	.byte	0xff
	.zero		1


	//   ....[83]....
        /*0658*/ 	.word	0x00004ad0
        /*065c*/ 	.word	0x000000ff
        /*0660*/ 	.word	0x00000098
        /*0664*/ 	.short	0x010a
        /*0666*/ 	.byte	0x04
	.zero		1


	//   ....[84]....
        /*0668*/ 	.word	0x00004cd0
        /*066c*/ 	.word	0x000000ff
        /*0670*/ 	.word	0x00000070
        /*0674*/ 	.short	0x010a
        /*0676*/ 	.byte	0x04
	.zero		1


	//   ....[85]....
        /*0678*/ 	.word	0x00004ec0
        /*067c*/ 	.word	0x000000ff
        /*0680*/ 	.word	0x00000050
        /*0684*/ 	.short	0x010b
        /*0686*/ 	.byte	0x04
	.zero		1


	//   ....[86]....
        /*0688*/ 	.word	0x00004ed0
        /*068c*/ 	.word	0x000000ff
        /*0690*/ 	.word	0x00000000
        /*0694*/ 	.short	0x0101
        /*0696*/ 	.byte	0x07
	.zero		1


	//   ....[87]....
        /*0698*/ 	.word	0x00004ef0
        /*069c*/ 	.word	0x000000ff
        /*06a0*/ 	.word	0x00000078
        /*06a4*/ 	.short	0x010a
        /*06a6*/ 	.byte	0x04
	.zero		1


	//   ....[88]....
        /*06a8*/ 	.word	0x000050a0
        /*06ac*/ 	.word	0x000000ff
        /*06b0*/ 	.word	0x00000058
        /*06b4*/ 	.short	0x010b
        /*06b6*/ 	.byte	0x04
	.zero		1


	//   ....[89]....
        /*06b8*/ 	.word	0x000050b0
        /*06bc*/ 	.word	0x000000ff
        /*06c0*/ 	.word	0x00000000
        /*06c4*/ 	.short	0x0101
        /*06c6*/ 	.byte	0x07
	.zero		1


	//   ....[90]....
        /*06c8*/ 	.word	0x000050c0
        /*06cc*/ 	.word	0x000000ff
        /*06d0*/ 	.word	0x00000080
        /*06d4*/ 	.short	0x010a
        /*06d6*/ 	.byte	0x04
	.zero		1


	//   ....[91]....
        /*06d8*/ 	.word	0x000052f0
        /*06dc*/ 	.word	0x000000ff
        /*06e0*/ 	.word	0x00000060
        /*06e4*/ 	.short	0x010b
        /*06e6*/ 	.byte	0x04
	.zero		1


	//   ....[92]....
        /*06e8*/ 	.word	0x00005360
        /*06ec*/ 	.word	0x000000ff
        /*06f0*/ 	.word	0x00000000
        /*06f4*/ 	.short	0x0101
        /*06f6*/ 	.byte	0x07
	.zero		1


	//   ....[93]....
        /*06f8*/ 	.word	0x000053a0
        /*06fc*/ 	.word	0x000000ff
        /*0700*/ 	.word	0x00000088
        /*0704*/ 	.short	0x010a
        /*0706*/ 	.byte	0x04
	.zero		1


	//   ....[94]....
        /*0708*/ 	.word	0x000055d0
        /*070c*/ 	.word	0x000000ff
        /*0710*/ 	.word	0x00000068
        /*0714*/ 	.short	0x010b
        /*0716*/ 	.byte	0x04
	.zero		1


	//   ....[95]....
        /*0718*/ 	.word	0x000055f0
        /*071c*/ 	.word	0x000000ff
        /*0720*/ 	.word	0x00000000
        /*0724*/ 	.short	0x0101
        /*0726*/ 	.byte	0x05
	.zero		1


	//   ....[96]....
        /*0728*/ 	.word	0x00005620
        /*072c*/ 	.word	0x000000ff
        /*0730*/ 	.word	0x00000070
        /*0734*/ 	.short	0x010a
        /*0736*/ 	.byte	0x04
	.zero		1


	//   ....[97]....
        /*0738*/ 	.word	0x00005640
        /*073c*/ 	.word	0x000000ff
        /*0740*/ 	.word	0x00000078
        /*0744*/ 	.short	0x010a
        /*0746*/ 	.byte	0x04
	.zero		1


	//   ....[98]....
        /*0748*/ 	.word	0x00005660
        /*074c*/ 	.word	0x000000ff
        /*0750*/ 	.word	0x00000080
        /*0754*/ 	.short	0x010a
        /*0756*/ 	.byte	0x04
	.zero		1


	//   ....[99]....
        /*0758*/ 	.word	0x000056a0
        /*075c*/ 	.word	0x00000000
        /*0760*/ 	.word	0x00000088
        /*0764*/ 	.short	0x010a
        /*0766*/ 	.byte	0xff
	.zero		1


	//   ....[100]....
        /*0768*/ 	.word	0x00005a00
        /*076c*/ 	.word	0x00000000
        /*0770*/ 	.word	0x000000a0
        /*0774*/ 	.short	0x010a
        /*0776*/ 	.byte	0xff
	.zero		1


	//   ....[101]....
        /*0778*/ 	.word	0x00005b10
        /*077c*/ 	.word	0x00000000
        /*0780*/ 	.word	0x00000000
        /*0784*/ 	.short	0x0101
        /*0786*/ 	.byte	0xff
	.zero		1


	//   ....[102]....
        /*0788*/ 	.word	0x00006510
        /*078c*/ 	.word	0x000000ff
        /*0790*/ 	.word	0x00000050
        /*0794*/ 	.short	0x010a
        /*0796*/ 	.byte	0x2c
	.zero		1


	//   ....[103]....
        /*0798*/ 	.word	0x00006530
        /*079c*/ 	.word	0x0000004e
        /*07a0*/ 	.word	0x000000c0
        /*07a4*/ 	.short	0x010a
        /*07a6*/ 	.byte	0xff
	.zero		1


	//   ....[104]....
        /*07a8*/ 	.word	0x00006640
        /*07ac*/ 	.word	0x000000ff
        /*07b0*/ 	.word	0x00000050
        /*07b4*/ 	.short	0x010a
        /*07b6*/ 	.byte	0x2c
	.zero		1


	//   ....[105]....
        /*07b8*/ 	.word	0x00006710
        /*07bc*/ 	.word	0x0000004e
        /*07c0*/ 	.word	0x000000c0
        /*07c4*/ 	.short	0x010a
        /*07c6*/ 	.byte	0xff
	.zero		1


	//   ....[106]....
        /*07c8*/ 	.word	0x00006ec0
        /*07cc*/ 	.word	0x00000000
        /*07d0*/ 	.word	0x00000000
        /*07d4*/ 	.short	0x0101
        /*07d6*/ 	.byte	0xff
	.zero		1


	//   ....[107]....
        /*07d8*/ 	.word	0x00006ed0
        /*07dc*/ 	.word	0x00000003
        /*07e0*/ 	.word	0x00000050
        /*07e4*/ 	.short	0x010a
        /*07e6*/ 	.byte	0xff
	.zero		1


	//   ....[108]....
        /*07e8*/ 	.word	0x00006f90
        /*07ec*/ 	.word	0x00000003
        /*07f0*/ 	.word	0x00000050
        /*07f4*/ 	.short	0x010a
        /*07f6*/ 	.byte	0xff
	.zero		1


	//   ....[109]....
        /*07f8*/ 	.word	0x00007780
        /*07fc*/ 	.word	0x00000056
        /*0800*/ 	.word	0x00000000
        /*0804*/ 	.short	0x0101
        /*0806*/ 	.byte	0xff
	.zero		1


	//   ....[110]....
        /*0808*/ 	.word	0x000077a0
        /*080c*/ 	.word	0x00000057
        /*0810*/ 	.word	0x00000050
        /*0814*/ 	.short	0x010a
        /*0816*/ 	.byte	0xff
	.zero		1


	//   ....[111]....
        /*0818*/ 	.word	0x00007850
        /*081c*/ 	.word	0x00000057
        /*0820*/ 	.word	0x00000050
        /*0824*/ 	.short	0x010a
        /*0826*/ 	.byte	0xff
	.zero		1


	//   ....[112]....
        /*0828*/ 	.word	0x00008040
        /*082c*/ 	.word	0x00000056
        /*0830*/ 	.word	0x00000000
        /*0834*/ 	.short	0x0101
        /*0836*/ 	.byte	0xff
	.zero		1


	//   ....[113]....
        /*0838*/ 	.word	0x00008060
        /*083c*/ 	.word	0x0000005c
        /*0840*/ 	.word	0x00000050
        /*0844*/ 	.short	0x010a
        /*0846*/ 	.byte	0xff
	.zero		1


	//   ....[114]....
        /*0848*/ 	.word	0x00008110
        /*084c*/ 	.word	0x0000005c
        /*0850*/ 	.word	0x00000050
        /*0854*/ 	.short	0x010a
        /*0856*/ 	.byte	0xff
	.zero		1


	//   ....[115]....
        /*0858*/ 	.word	0x000083c0
        /*085c*/ 	.word	0x0000004e
        /*0860*/ 	.word	0x00000000
        /*0864*/ 	.short	0x0101
        /*0866*/ 	.byte	0xff
	.zero		1


	//   ....[116]....
        /*0868*/ 	.word	0x00008950
        /*086c*/ 	.word	0x00000002
        /*0870*/ 	.word	0x00000000
        /*0874*/ 	.short	0x0101
        /*0876*/ 	.byte	0xff
	.zero		1


	//   ....[117]....
        /*0878*/ 	.word	0x00008be0
        /*087c*/ 	.word	0x000000ff
        /*0880*/ 	.word	0x00000000
        /*0884*/ 	.short	0x0101
        /*0886*/ 	.byte	0x04
	.zero		1


	//   ....[118]....
        /*0888*/ 	.word	0x00008c00
        /*088c*/ 	.word	0x00000003
        /*0890*/ 	.word	0x00000110
        /*0894*/ 	.short	0x010a
        /*0896*/ 	.byte	0xff
	.zero		1


	//   ....[119]....
        /*0898*/ 	.word	0x00008c60
        /*089c*/ 	.word	0x00000002
        /*08a0*/ 	.word	0x00000028
        /*08a4*/ 	.short	0x010a
        /*08a6*/ 	.byte	0xff
	.zero		1


	//   ....[120]....
        /*08a8*/ 	.word	0x00008cc0
        /*08ac*/ 	.word	0x00000002
        /*08b0*/ 	.word	0x00000028
        /*08b4*/ 	.short	0x010a
        /*08b6*/ 	.byte	0xff
	.zero		1


	//   ....[121]....
        /*08b8*/ 	.word	0x00008d10
        /*08bc*/ 	.word	0x00000002
        /*08c0*/ 	.word	0x000000a0
        /*08c4*/ 	.short	0x010a
        /*08c6*/ 	.byte	0xff
	.zero		1


	//   ....[122]....
        /*08c8*/ 	.word	0x00008d70
        /*08cc*/ 	.word	0x00000000
        /*08d0*/ 	.word	0x00000000
        /*08d4*/ 	.short	0x010a
        /*08d6*/ 	.byte	0xff
	.zero		1


	//   ....[123]....
        /*08d8*/ 	.word	0x00008dd0
        /*08dc*/ 	.word	0x00000000
        /*08e0*/ 	.word	0x00000000
        /*08e4*/ 	.short	0x010a
        /*08e6*/ 	.byte	0xff
	.zero		1


	//   ....[124]....
        /*08e8*/ 	.word	0x00008e30
        /*08ec*/ 	.word	0x00000000
        /*08f0*/ 	.word	0x00000000
        /*08f4*/ 	.short	0x010a
        /*08f6*/ 	.byte	0xff
	.zero		1


	//   ....[125]....
        /*08f8*/ 	.word	0x00008e90
        /*08fc*/ 	.word	0x00000000
        /*0900*/ 	.word	0x00000000
        /*0904*/ 	.short	0x010a
        /*0906*/ 	.byte	0xff
	.zero		1


	//   ....[126]....
        /*0908*/ 	.word	0x00008ee0
        /*090c*/ 	.word	0x00000000
        /*0910*/ 	.word	0x00000100
        /*0914*/ 	.short	0x010a
        /*0916*/ 	.byte	0xff
	.zero		1


	//   ....[127]....
        /*0918*/ 	.word	0x00008f40
        /*091c*/ 	.word	0x00000000
        /*0920*/ 	.word	0x000000b0
        /*0924*/ 	.short	0x010a
        /*0926*/ 	.byte	0xff
	.zero		1


	//   ....[128]....
        /*0928*/ 	.word	0x00008f90
        /*092c*/ 	.word	0x00000000
        /*0930*/ 	.word	0x000000a0
        /*0934*/ 	.short	0x010a
        /*0936*/ 	.byte	0xff
	.zero		1


	//   ....[129]....
        /*0938*/ 	.word	0x00008ff0
        /*093c*/ 	.word	0x00000000
        /*0940*/ 	.word	0x000000b0
        /*0944*/ 	.short	0x010a
        /*0946*/ 	.byte	0xff
	.zero		1


	//   ....[130]....
        /*0948*/ 	.word	0x00009050
        /*094c*/ 	.word	0x00000004
        /*0950*/ 	.word	0x00000008
        /*0954*/ 	.short	0x010a
        /*0956*/ 	.byte	0xff
	.zero		1


	//   ....[131]....
        /*0958*/ 	.word	0x00009130
        /*095c*/ 	.word	0x00000002
        /*0960*/ 	.word	0x00000008
        /*0964*/ 	.short	0x010a
        /*0966*/ 	.byte	0xff
	.zero		1


	//   ....[132]....
        /*0968*/ 	.word	0x00009180
        /*096c*/ 	.word	0x00000000
        /*0970*/ 	.word	0x000000a0
        /*0974*/ 	.short	0x010a
        /*0976*/ 	.byte	0xff
	.zero		1


	//   ....[133]....
        /*0978*/ 	.word	0x000091e0
        /*097c*/ 	.word	0x00000000
        /*0980*/ 	.word	0x000000e0
        /*0984*/ 	.short	0x010a
        /*0986*/ 	.byte	0xff
	.zero		1


	//   ....[134]....
        /*0988*/ 	.word	0x00009240
        /*098c*/ 	.word	0x00000000
        /*0990*/ 	.word	0x00000000
        /*0994*/ 	.short	0x010a
        /*0996*/ 	.byte	0xff
	.zero		1


	//   ....[135]....
        /*0998*/ 	.word	0x000092a0
        /*099c*/ 	.word	0x00000000
        /*09a0*/ 	.word	0x00000000
        /*09a4*/ 	.short	0x010a
        /*09a6*/ 	.byte	0xff
	.zero		1


	//   ....[136]....
        /*09a8*/ 	.word	0x00009300
        /*09ac*/ 	.word	0x00000000
        /*09b0*/ 	.word	0x00000000
        /*09b4*/ 	.short	0x010a
        /*09b6*/ 	.byte	0xff
	.zero		1


	//   ....[137]....
        /*09b8*/ 	.word	0x00009360
        /*09bc*/ 	.word	0x00000000
        /*09c0*/ 	.word	0x00000000
        /*09c4*/ 	.short	0x010a
        /*09c6*/ 	.byte	0xff
	.zero		1


	//   ....[138]....
        /*09c8*/ 	.word	0x000093c0
        /*09cc*/ 	.word	0x00000000
        /*09d0*/ 	.word	0x00000120
        /*09d4*/ 	.short	0x010a
        /*09d6*/ 	.byte	0xff
	.zero		1


	//   ....[139]....
        /*09d8*/ 	.word	0x00009410
        /*09dc*/ 	.word	0x00000000
        /*09e0*/ 	.word	0x000000a0
        /*09e4*/ 	.short	0x010a
        /*09e6*/ 	.byte	0xff
	.zero		1


	//   ....[140]....
        /*09e8*/ 	.word	0x00009470
        /*09ec*/ 	.word	0x00000000
        /*09f0*/ 	.word	0x00000098
        /*09f4*/ 	.short	0x010a
        /*09f6*/ 	.byte	0xff
	.zero		1


	//   ....[141]....
        /*09f8*/ 	.word	0x000094d0
        /*09fc*/ 	.word	0x00000003
        /*0a00*/ 	.word	0x00000070
        /*0a04*/ 	.short	0x010a
        /*0a06*/ 	.byte	0xff
	.zero		1


	//   ....[142]....
        /*0a08*/ 	.word	0x00009530
        /*0a0c*/ 	.word	0x00000003
        /*0a10*/ 	.word	0x00000078
        /*0a14*/ 	.short	0x010a
        /*0a16*/ 	.byte	0xff
	.zero		1


	//   ....[143]....
        /*0a18*/ 	.word	0x00009590
        /*0a1c*/ 	.word	0x00000003
        /*0a20*/ 	.word	0x00000080
        /*0a24*/ 	.short	0x010a
        /*0a26*/ 	.byte	0xff
	.zero		1


	//   ....[144]....
        /*0a28*/ 	.word	0x000095f0
        /*0a2c*/ 	.word	0x00000003
        /*0a30*/ 	.word	0x00000088
        /*0a34*/ 	.short	0x010a
        /*0a36*/ 	.byte	0xff
	.zero		1


	//   ....[145]....
        /*0a38*/ 	.word	0x00009650
        /*0a3c*/ 	.word	0x00000000
        /*0a40*/ 	.word	0x00000070
        /*0a44*/ 	.short	0x010a
        /*0a46*/ 	.byte	0xff
	.zero		1


	//   ....[146]....
        /*0a48*/ 	.word	0x000096b0
        /*0a4c*/ 	.word	0x00000000
        /*0a50*/ 	.word	0x00000078
        /*0a54*/ 	.short	0x010a
        /*0a56*/ 	.byte	0xff
	.zero		1


	//   ....[147]....
        /*0a58*/ 	.word	0x00009710
        /*0a5c*/ 	.word	0x00000000
        /*0a60*/ 	.word	0x00000080
        /*0a64*/ 	.short	0x010a
        /*0a66*/ 	.byte	0xff
	.zero		1


	//   ....[148]....
        /*0a68*/ 	.word	0x00009760
        /*0a6c*/ 	.word	0x00000000
        /*0a70*/ 	.word	0x000000a0
        /*0a74*/ 	.short	0x010a
        /*0a76*/ 	.byte	0xff
	.zero		1


	//   ....[149]....
        /*0a78*/ 	.word	0x000097c0
        /*0a7c*/ 	.word	0x00000000
        /*0a80*/ 	.word	0x00000050
        /*0a84*/ 	.short	0x010a
        /*0a86*/ 	.byte	0xff
	.zero		1


	//   ....[150]....
        /*0a88*/ 	.word	0x00009810
        /*0a8c*/ 	.word	0x0000004e
        /*0a90*/ 	.word	0x000000c0
        /*0a94*/ 	.short	0x010a
        /*0a96*/ 	.byte	0xff
	.zero		1


	//   ....[151]....
        /*0a98*/ 	.word	0x00009860
        /*0a9c*/ 	.word	0x00000003
        /*0aa0*/ 	.word	0x00000050
        /*0aa4*/ 	.short	0x010a
        /*0aa6*/ 	.byte	0xff
	.zero		1


	//   ....[152]....
        /*0aa8*/ 	.word	0x000098b0
        /*0aac*/ 	.word	0x00000057
        /*0ab0*/ 	.word	0x00000050
        /*0ab4*/ 	.short	0x010a
        /*0ab6*/ 	.byte	0xff
	.zero		1


	//   ....[153]....
        /*0ab8*/ 	.word	0x00009900
        /*0abc*/ 	.word	0x0000005c
        /*0ac0*/ 	.word	0x00000050
        /*0ac4*/ 	.short	0x010a
        /*0ac6*/ 	.byte	0xff
	.zero		1


	//----- nvinfo : EIATTR_NUM_MBARRIERS
	.align		4
.L_47:
        /*0ac8*/ 	.byte	0x03, 0x38
        /*0aca*/ 	.short	0x0025


	//----- nvinfo : EIATTR_EXIT_INSTR_OFFSETS
	.align		4
        /*0acc*/ 	.byte	0x04, 0x1c
        /*0ace*/ 	.short	(.L_49 - .L_48)


	//   ....[0]....
.L_48:
        /*0ad0*/ 	.word	0x00002c50


	//   ....[1]....
        /*0ad4*/ 	.word	0x00003150


	//   ....[2]....
        /*0ad8*/ 	.word	0x000031b0


	//   ....[3]....
        /*0adc*/ 	.word	0x00004510


	//   ....[4]....
        /*0ae0*/ 	.word	0x000056d0


	//   ....[5]....
        /*0ae4*/ 	.word	0x00005710


	//   ....[6]....
        /*0ae8*/ 	.word	0x00008ae0


	//   ....[7]....
        /*0aec*/ 	.word	0x00008b50


	//   ....[8]....
        /*0af0*/ 	.word	0x00008b80


	//   ....[9]....
        /*0af4*/ 	.word	0x00008bf0


	//----- nvinfo : EIATTR_MAX_THREADS
	.align		4
.L_49:
        /*0af8*/ 	.byte	0x04, 0x05
        /*0afa*/ 	.short	(.L_51 - .L_50)
.L_50:
        /*0afc*/ 	.word	0x00000100
        /*0b00*/ 	.word	0x00000001
        /*0b04*/ 	.word	0x00000001


	//----- nvinfo : EIATTR_CRS_STACK_SIZE
	.align		4
.L_51:
        /*0b08*/ 	.byte	0x04, 0x1e
        /*0b0a*/ 	.short	(.L_53 - .L_52)
.L_52:
        /*0b0c*/ 	.word	0x00000000


	//----- nvinfo : EIATTR_CBANK_PARAM_SIZE
	.align		4
.L_53:
        /*0b10*/ 	.byte	0x03, 0x19
        /*0b12*/ 	.short	0x0800


	//----- nvinfo : EIATTR_PARAM_CBANK
	.align		4
        /*0b14*/ 	.byte	0x04, 0x0a
        /*0b16*/ 	.short	(.L_55 - .L_54)
	.align		4
.L_54:
        /*0b18*/ 	.word	index@(.nv.constant0._ZN7cutlass13device_kernelINS_4gemm6kernel13GemmUniversalIN4cute5tupleIJiiiiEEENS1_10collective13CollectiveMmaINS1_35MainloopSm100TmaUmmaWarpSpecializedILi5ELi2ELi4ENS5_IJNS4_1CILi4EEENSA_ILi2EEENSA_ILi1EEEEEEEENS5_IJNSA_ILi128EEESG_NSA_ILi64EEEEEENS_6half_tENS5_IJSD_llEEESJ_SK_NS4_8TiledMMAINS4_8MMA_AtomIJNS4_26SM100_MMA_F16BF16_2x1SM_SSISJ_SJ_fLi128ELi128ELNS4_4UMMA5MajorE1ELSP_1ELNSO_7ScaleInE0ELSQ_0EEEEEENS4_6LayoutINS5_IJSD_SD_SD_EEENS5_IJNSA_ILi0EEESV_SV_EEEEENS5_IJNS4_10UnderscoreESY_SY_EEEEENS4_28SM100_TMA_2SM_LOAD_MULTICASTENS4_14ComposedLayoutINS4_7SwizzleILi3ELi4ELi3EEENS4_18smem_ptr_flag_bitsILi16EEENST_INS5_IJSH_NSA_ILi8EEEEEENS5_IJSD_SH_EEEEEEEvNS4_8identityES11_S1B_vS1C_EENS_8epilogue10collective18CollectiveEpilogueINS1E_23Sm100TmaWarpSpecializedILi4ELi2ELi16ELb1ELb0EEEJNS5_IJSH_SG_SH_EEENS5_IJNST_ISH_SD_EENST_INS5_IJNSA_ILi16EEESC_EEES19_EEEEESJ_NS5_IJlSD_lEEESJ_S1P_NS1E_6fusion15FusionCallbacksIS1I_NS1Q_17LinearCombinationISJ_fSJ_fLNS_15FloatRoundStyleE2EEES1J_S1O_JEEENS4_5SM1004TMEM4LOAD26SM100_TMEM_LOAD_32dp32b16xENS4_13SM90_TMA_LOADENS12_INS13_ILi1ELi4ELi3EEES16_NST_INS5_IJS17_S1L_EEENS5_IJS1L_SD_EEEEEEENS4_39AutoVectorizingCopyWithAssumedAlignmentILi128EEENS4_14SM90_TMA_STOREES25_S27_S27_EEEvvEEEEvNT_6ParamsE)
        /*0b1c*/ 	.short	0x0380
        /*0b1e*/ 	.short	0x0800


	//----- nvinfo : EIATTR_SW_WAR
	.align		4
.L_55:
        /*0b20*/ 	.byte	0x04, 0x36
        /*0b22*/ 	.short	(.L_57 - .L_56)
.L_56:
        /*0b24*/ 	.word	0x00000008
.L_57:


//--------------------- .nv.callgraph             --------------------------
	.section	.nv.callgraph,"",@"SHT_CUDA_CALLGRAPH"
	.align	4
	.sectionentsize	8
	.align		4
        /*0000*/ 	.word	0x00000000
	.align		4
        /*0004*/ 	.word	0xffffffff
	.align		4
        /*0008*/ 	.word	index@(_ZN7cutlass13device_kernelINS_4gemm6kernel13GemmUniversalIN4cute5tupleIJiiiiEEENS1_10collective13CollectiveMmaINS1_35MainloopSm100TmaUmmaWarpSpecializedILi5ELi2ELi4ENS5_IJNS4_1CILi4EEENSA_ILi2EEENSA_ILi1EEEEEEEENS5_IJNSA_ILi128EEESG_NSA_ILi64EEEEEENS_6half_tENS5_IJSD_llEEESJ_SK_NS4_8TiledMMAINS4_8MMA_AtomIJNS4_26SM100_MMA_F16BF16_2x1SM_SSISJ_SJ_fLi128ELi128ELNS4_4UMMA5MajorE1ELSP_1ELNSO_7ScaleInE0ELSQ_0EEEEEENS4_6LayoutINS5_IJSD_SD_SD_EEENS5_IJNSA_ILi0EEESV_SV_EEEEENS5_IJNS4_10UnderscoreESY_SY_EEEEENS4_28SM100_TMA_2SM_LOAD_MULTICASTENS4_14ComposedLayoutINS4_7SwizzleILi3ELi4ELi3EEENS4_18smem_ptr_flag_bitsILi16EEENST_INS5_IJSH_NSA_ILi8EEEEEENS5_IJSD_SH_EEEEEEEvNS4_8identityES11_S1B_vS1C_EENS_8epilogue10collective18CollectiveEpilogueINS1E_23Sm100TmaWarpSpecializedILi4ELi2ELi16ELb1ELb0EEEJNS5_IJSH_SG_SH_EEENS5_IJNST_ISH_SD_EENST_INS5_IJNSA_ILi16EEESC_EEES19_EEEEESJ_NS5_IJlSD_lEEESJ_S1P_NS1E_6fusion15FusionCallbacksIS1I_NS1Q_17LinearCombinationISJ_fSJ_fLNS_15FloatRoundStyleE2EEES1J_S1O_JEEENS4_5SM1004TMEM4LOAD26SM100_TMEM_LOAD_32dp32b16xENS4_13SM90_TMA_LOADENS12_INS13_ILi1ELi4ELi3EEES16_NST_INS5_IJS17_S1L_EEENS5_IJS1L_SD_EEEEEEENS4_39AutoVectorizingCopyWithAssumedAlignmentILi128EEENS4_14SM90_TMA_STOREES25_S27_S27_EEEvvEEEEvNT_6ParamsE)
	.align		4
        /*000c*/ 	.word	index@(__assertfail)
	.align		4
        /*0010*/ 	.word	0x00000000
	.align		4
        /*0014*/ 	.word	0xfffffffe
	.align		4
        /*0018*/ 	.word	0x00000000
	.align		4
        /*001c*/ 	.word	0xfffffffd
	.align		4
        /*0020*/ 	.word	0x00000000
	.align		4
        /*0024*/ 	.word	0xfffffffc


//--------------------- .nv.constant4             --------------------------
	.section	.nv.constant4,"a",@progbits
	.align	8
	.align		8
.nv.constant4:
        /*0000*/ 	.dword	__assertfail
	.align		8
        /*0008*/ 	.dword	__unnamed_1
	.align		8
        /*0010*/ 	.dword	__unnamed_2
	.align		8
        /*0018*/ 	.dword	_ZN40_INTERNAL_f9648cfd_4_k_cu_2ea7bf11_358444cuda3std3__45__cpo5beginE
	.align		8
        /*0020*/ 	.dword	_ZN40_INTERNAL_f9648cfd_4_k_cu_2ea7bf11_358444cuda3std3__45__cpo3endE
	.align		8
        /*0028*/ 	.dword	_ZN40_INTERNAL_f9648cfd_4_k_cu_2ea7bf11_358444cuda3std3__45__cpo6cbeginE
	.align		8
        /*0030*/ 	.dword	_ZN40_INTERNAL_f9648cfd_4_k_cu_2ea7bf11_358444cuda3std3__45__cpo4cendE
	.align		8
        /*0038*/ 	.dword	_ZN40_INTERNAL_f9648cfd_4_k_cu_2ea7bf11_358444cuda3std3__442_GLOBAL__N__f9648cfd_4_k_cu_2ea7bf11_358446ignoreE
	.align		8
        /*0040*/ 	.dword	_ZN40_INTERNAL_f9648cfd_4_k_cu_2ea7bf11_358444cuda3std3__419piecewise_constructE
	.align		8
        /*0048*/ 	.dword	_ZN40_INTERNAL_f9648cfd_4_k_cu_2ea7bf11_358444cuda3std3__48in_placeE
	.align		8
        /*0050*/ 	.dword	_ZN40_INTERNAL_f9648cfd_4_k_cu_2ea7bf11_358444cuda3std6ranges3__45__cpo4swapE
	.align		8
        /*0058*/ 	.dword	_ZN40_INTERNAL_f9648cfd_4_k_cu_2ea7bf11_358444cuda3std6ranges3__45__cpo9iter_moveE
	.align		8
        /*0060*/ 	.dword	_ZN40_INTERNAL_f9648cfd_4_k_cu_2ea7bf11_358444cute7productE
	.align		8
        /*0068*/ 	.dword	_ZN40_INTERNAL_f9648cfd_4_k_cu_2ea7bf11_358444cute1_E
	.align		8
        /*0070*/ 	.dword	$str$25
	.align		8
        /*0078*/ 	.dword	$str$26
	.align		8
        /*0080*/ 	.dword	$str$27
	.align		8
        /*0088*/ 	.dword	$str$28


//--------------------- .text._ZN7cutlass13device_kernelINS_4gemm6kernel13GemmUniversalIN4cute5tupleIJiiiiEEENS1_10collective13CollectiveMmaINS1_35MainloopSm100TmaUmmaWarpSpecializedILi5ELi2ELi4ENS5_IJNS4_1CILi4EEENSA_ILi2EEENSA_ILi1EEEEEEEENS5_IJNSA_ILi128EEESG_NSA_ILi64EEEEEENS_6half_tENS5_IJSD_llEEESJ_SK_NS4_8TiledMMAINS4_8MMA_AtomIJNS4_26SM100_MMA_F16BF16_2x1SM_SSISJ_SJ_fLi128ELi128ELNS4_4UMMA5MajorE1ELSP_1ELNSO_7ScaleInE0ELSQ_0EEEEEENS4_6LayoutINS5_IJSD_SD_SD_EEENS5_IJNSA_ILi0EEESV_SV_EEEEENS5_IJNS4_10UnderscoreESY_SY_EEEEENS4_28SM100_TMA_2SM_LOAD_MULTICASTENS4_14ComposedLayoutINS4_7SwizzleILi3ELi4ELi3EEENS4_18smem_ptr_flag_bitsILi16EEENST_INS5_IJSH_NSA_ILi8EEEEEENS5_IJSD_SH_EEEEEEEvNS4_8identityES11_S1B_vS1C_EENS_8epilogue10collective18CollectiveEpilogueINS1E_23Sm100TmaWarpSpecializedILi4ELi2ELi16ELb1ELb0EEEJNS5_IJSH_SG_SH_EEENS5_IJNST_ISH_SD_EENST_INS5_IJNSA_ILi16EEESC_EEES19_EEEEESJ_NS5_IJlSD_lEEESJ_S1P_NS1E_6fusion15FusionCallbacksIS1I_NS1Q_17LinearCombinationISJ_fSJ_fLNS_15FloatRoundStyleE2EEES1J_S1O_JEEENS4_5SM1004TMEM4LOAD26SM100_TMEM_LOAD_32dp32b16xENS4_13SM90_TMA_LOADENS12_INS13_ILi1ELi4ELi3EEES16_NST_INS5_IJS17_S1L_EEENS5_IJS1L_SD_EEEEEEENS4_39AutoVectorizingCopyWithAssumedAlignmentILi128EEENS4_14SM90_TMA_STOREES25_S27_S27_EEEvvEEEEvNT_6ParamsE --------------------------
	.section	.text._ZN7cutlass13device_kernelINS_4gemm6kernel13GemmUniversalIN4cute5tupleIJiiiiEEENS1_10collective13CollectiveMmaINS1_35MainloopSm100TmaUmmaWarpSpecializedILi5ELi2ELi4ENS5_IJNS4_1CILi4EEENSA_ILi2EEENSA_ILi1EEEEEEEENS5_IJNSA_ILi128EEESG_NSA_ILi64EEEEEENS_6half_tENS5_IJSD_llEEESJ_SK_NS4_8TiledMMAINS4_8MMA_AtomIJNS4_26SM100_MMA_F16BF16_2x1SM_SSISJ_SJ_fLi128ELi128ELNS4_4UMMA5MajorE1ELSP_1ELNSO_7ScaleInE0ELSQ_0EEEEEENS4_6LayoutINS5_IJSD_SD_SD_EEENS5_IJNSA_ILi0EEESV_SV_EEEEENS5_IJNS4_10UnderscoreESY_SY_EEEEENS4_28SM100_TMA_2SM_LOAD_MULTICASTENS4_14ComposedLayoutINS4_7SwizzleILi3ELi4ELi3EEENS4_18smem_ptr_flag_bitsILi16EEENST_INS5_IJSH_NSA_ILi8EEEEEENS5_IJSD_SH_EEEEEEEvNS4_8identityES11_S1B_vS1C_EENS_8epilogue10collective18CollectiveEpilogueINS1E_23Sm100TmaWarpSpecializedILi4ELi2ELi16ELb1ELb0EEEJNS5_IJSH_SG_SH_EEENS5_IJNST_ISH_SD_EENST_INS5_IJNSA_ILi16EEESC_EEES19_EEEEESJ_NS5_IJlSD_lEEESJ_S1P_NS1E_6fusion15FusionCallbacksIS1I_NS1Q_17LinearCombinationISJ_fSJ_fLNS_15FloatRoundStyleE2EEES1J_S1O_JEEENS4_5SM1004TMEM4LOAD26SM100_TMEM_LOAD_32dp32b16xENS4_13SM90_TMA_LOADENS12_INS13_ILi1ELi4ELi3EEES16_NST_INS5_IJS17_S1L_EEENS5_IJS1L_SD_EEEEEEENS4_39AutoVectorizingCopyWithAssumedAlignmentILi128EEENS4_14SM90_TMA_STOREES25_S27_S27_EEEvvEEEEvNT_6ParamsE,"ax",@progbits
	.align	128
.text._ZN7cutlass13device_kernelINS_4gemm6kernel13GemmUniversalIN4cute5tupleIJiiiiEEENS1_10collective13CollectiveMmaINS1_35MainloopSm100TmaUmmaWarpSpecializedILi5ELi2ELi4ENS5_IJNS4_1CILi4EEENSA_ILi2EEENSA_ILi1EEEEEEEENS5_IJNSA_ILi128EEESG_NSA_ILi64EEEEEENS_6half_tENS5_IJSD_llEEESJ_SK_NS4_8TiledMMAINS4_8MMA_AtomIJNS4_26SM100_MMA_F16BF16_2x1SM_SSISJ_SJ_fLi128ELi128ELNS4_4UMMA5MajorE1ELSP_1ELNSO_7ScaleInE0ELSQ_0EEEEEENS4_6LayoutINS5_IJSD_SD_SD_EEENS5_IJNSA_ILi0EEESV_SV_EEEEENS5_IJNS4_10UnderscoreESY_SY_EEEEENS4_28SM100_TMA_2SM_LOAD_MULTICASTENS4_14ComposedLayoutINS4_7SwizzleILi3ELi4ELi3EEENS4_18smem_ptr_flag_bitsILi16EEENST_INS5_IJSH_NSA_ILi8EEEEEENS5_IJSD_SH_EEEEEEEvNS4_8identityES11_S1B_vS1C_EENS_8epilogue10collective18CollectiveEpilogueINS1E_23Sm100TmaWarpSpecializedILi4ELi2ELi16ELb1ELb0EEEJNS5_IJSH_SG_SH_EEENS5_IJNST_ISH_SD_EENST_INS5_IJNSA_ILi16EEESC_EEES19_EEEEESJ_NS5_IJlSD_lEEESJ_S1P_NS1E_6fusion15FusionCallbacksIS1I_NS1Q_17LinearCombinationISJ_fSJ_fLNS_15FloatRoundStyleE2EEES1J_S1O_JEEENS4_5SM1004TMEM4LOAD26SM100_TMEM_LOAD_32dp32b16xENS4_13SM90_TMA_LOADENS12_INS13_ILi1ELi4ELi3EEES16_NST_INS5_IJS17_S1L_EEENS5_IJS1L_SD_EEEEEEENS4_39AutoVectorizingCopyWithAssumedAlignmentILi128EEENS4_14SM90_TMA_STOREES25_S27_S27_EEEvvEEEEvNT_6ParamsE:
        .type           _ZN7cutlass13device_kernelINS_4gemm6kernel13GemmUniversalIN4cute5tupleIJiiiiEEENS1_10collective13CollectiveMmaINS1_35MainloopSm100TmaUmmaWarpSpecializedILi5ELi2ELi4ENS5_IJNS4_1CILi4EEENSA_ILi2EEENSA_ILi1EEEEEEEENS5_IJNSA_ILi128EEESG_NSA_ILi64EEEEEENS_6half_tENS5_IJSD_llEEESJ_SK_NS4_8TiledMMAINS4_8MMA_AtomIJNS4_26SM100_MMA_F16BF16_2x1SM_SSISJ_SJ_fLi128ELi128ELNS4_4UMMA5MajorE1ELSP_1ELNSO_7ScaleInE0ELSQ_0EEEEEENS4_6LayoutINS5_IJSD_SD_SD_EEENS5_IJNSA_ILi0EEESV_SV_EEEEENS5_IJNS4_10UnderscoreESY_SY_EEEEENS4_28SM100_TMA_2SM_LOAD_MULTICASTENS4_14ComposedLayoutINS4_7SwizzleILi3ELi4ELi3EEENS4_18smem_ptr_flag_bitsILi16EEENST_INS5_IJSH_NSA_ILi8EEEEEENS5_IJSD_SH_EEEEEEEvNS4_8identityES11_S1B_vS1C_EENS_8epilogue10collective18CollectiveEpilogueINS1E_23Sm100TmaWarpSpecializedILi4ELi2ELi16ELb1ELb0EEEJNS5_IJSH_SG_SH_EEENS5_IJNST_ISH_SD_EENST_INS5_IJNSA_ILi16EEESC_EEES19_EEEEESJ_NS5_IJlSD_lEEESJ_S1P_NS1E_6fusion15FusionCallbacksIS1I_NS1Q_17LinearCombinationISJ_fSJ_fLNS_15FloatRoundStyleE2EEES1J_S1O_JEEENS4_5SM1004TMEM4LOAD26SM100_TMEM_LOAD_32dp32b16xENS4_13SM90_TMA_LOADENS12_INS13_ILi1ELi4ELi3EEES16_NST_INS5_IJS17_S1L_EEENS5_IJS1L_SD_EEEEEEENS4_39AutoVectorizingCopyWithAssumedAlignmentILi128EEENS4_14SM90_TMA_STOREES25_S27_S27_EEEvvEEEEvNT_6ParamsE,@function
        .size           _ZN7cutlass13device_kernelINS_4gemm6kernel13GemmUniversalIN4cute5tupleIJiiiiEEENS1_10collective13CollectiveMmaINS1_35MainloopSm100TmaUmmaWarpSpecializedILi5ELi2ELi4ENS5_IJNS4_1CILi4EEENSA_ILi2EEENSA_ILi1EEEEEEEENS5_IJNSA_ILi128EEESG_NSA_ILi64EEEEEENS_6half_tENS5_IJSD_llEEESJ_SK_NS4_8TiledMMAINS4_8MMA_AtomIJNS4_26SM100_MMA_F16BF16_2x1SM_SSISJ_SJ_fLi128ELi128ELNS4_4UMMA5MajorE1ELSP_1ELNSO_7ScaleInE0ELSQ_0EEEEEENS4_6LayoutINS5_IJSD_SD_SD_EEENS5_IJNSA_ILi0EEESV_SV_EEEEENS5_IJNS4_10UnderscoreESY_SY_EEEEENS4_28SM100_TMA_2SM_LOAD_MULTICASTENS4_14ComposedLayoutINS4_7SwizzleILi3ELi4ELi3EEENS4_18smem_ptr_flag_bitsILi16EEENST_INS5_IJSH_NSA_ILi8EEEEEENS5_IJSD_SH_EEEEEEEvNS4_8identityES11_S1B_vS1C_EENS_8epilogue10collective18CollectiveEpilogueINS1E_23Sm100TmaWarpSpecializedILi4ELi2ELi16ELb1ELb0EEEJNS5_IJSH_SG_SH_EEENS5_IJNST_ISH_SD_EENST_INS5_IJNSA_ILi16EEESC_EEES19_EEEEESJ_NS5_IJlSD_lEEESJ_S1P_NS1E_6fusion15FusionCallbacksIS1I_NS1Q_17LinearCombinationISJ_fSJ_fLNS_15FloatRoundStyleE2EEES1J_S1O_JEEENS4_5SM1004TMEM4LOAD26SM100_TMEM_LOAD_32dp32b16xENS4_13SM90_TMA_LOADENS12_INS13_ILi1ELi4ELi3EEES16_NST_INS5_IJS17_S1L_EEENS5_IJS1L_SD_EEEEEEENS4_39AutoVectorizingCopyWithAssumedAlignmentILi128EEENS4_14SM90_TMA_STOREES25_S27_S27_EEEvvEEEEvNT_6ParamsE,(.L_x_202 - _ZN7cutlass13device_kernelINS_4gemm6kernel13GemmUniversalIN4cute5tupleIJiiiiEEENS1_10collective13CollectiveMmaINS1_35MainloopSm100TmaUmmaWarpSpecializedILi5ELi2ELi4ENS5_IJNS4_1CILi4EEENSA_ILi2EEENSA_ILi1EEEEEEEENS5_IJNSA_ILi128EEESG_NSA_ILi64EEEEEENS_6half_tENS5_IJSD_llEEESJ_SK_NS4_8TiledMMAINS4_8MMA_AtomIJNS4_26SM100_MMA_F16BF16_2x1SM_SSISJ_SJ_fLi128ELi128ELNS4_4UMMA5MajorE1ELSP_1ELNSO_7ScaleInE0ELSQ_0EEEEEENS4_6LayoutINS5_IJSD_SD_SD_EEENS5_IJNSA_ILi0EEESV_SV_EEEEENS5_IJNS4_10UnderscoreESY_SY_EEEEENS4_28SM100_TMA_2SM_LOAD_MULTICASTENS4_14ComposedLayoutINS4_7SwizzleILi3ELi4ELi3EEENS4_18smem_ptr_flag_bitsILi16EEENST_INS5_IJSH_NSA_ILi8EEEEEENS5_IJSD_SH_EEEEEEEvNS4_8identityES11_S1B_vS1C_EENS_8epilogue10collective18CollectiveEpilogueINS1E_23Sm100TmaWarpSpecializedILi4ELi2ELi16ELb1ELb0EEEJNS5_IJSH_SG_SH_EEENS5_IJNST_ISH_SD_EENST_INS5_IJNSA_ILi16EEESC_EEES19_EEEEESJ_NS5_IJlSD_lEEESJ_S1P_NS1E_6fusion15FusionCallbacksIS1I_NS1Q_17LinearCombinationISJ_fSJ_fLNS_15FloatRoundStyleE2EEES1J_S1O_JEEENS4_5SM1004TMEM4LOAD26SM100_TMEM_LOAD_32dp32b16xENS4_13SM90_TMA_LOADENS12_INS13_ILi1ELi4ELi3EEES16_NST_INS5_IJS17_S1L_EEENS5_IJS1L_SD_EEEEEEENS4_39AutoVectorizingCopyWithAssumedAlignmentILi128EEENS4_14SM90_TMA_STOREES25_S27_S27_EEEvvEEEEvNT_6ParamsE)
        .other          _ZN7cutlass13device_kernelINS_4gemm6kernel13GemmUniversalIN4cute5tupleIJiiiiEEENS1_10collective13CollectiveMmaINS1_35MainloopSm100TmaUmmaWarpSpecializedILi5ELi2ELi4ENS5_IJNS4_1CILi4EEENSA_ILi2EEENSA_ILi1EEEEEEEENS5_IJNSA_ILi128EEESG_NSA_ILi64EEEEEENS_6half_tENS5_IJSD_llEEESJ_SK_NS4_8TiledMMAINS4_8MMA_AtomIJNS4_26SM100_MMA_F16BF16_2x1SM_SSISJ_SJ_fLi128ELi128ELNS4_4UMMA5MajorE1ELSP_1ELNSO_7ScaleInE0ELSQ_0EEEEEENS4_6LayoutINS5_IJSD_SD_SD_EEENS5_IJNSA_ILi0EEESV_SV_EEEEENS5_IJNS4_10UnderscoreESY_SY_EEEEENS4_28SM100_TMA_2SM_LOAD_MULTICASTENS4_14ComposedLayoutINS4_7SwizzleILi3ELi4ELi3EEENS4_18smem_ptr_flag_bitsILi16EEENST_INS5_IJSH_NSA_ILi8EEEEEENS5_IJSD_SH_EEEEEEEvNS4_8identityES11_S1B_vS1C_EENS_8epilogue10collective18CollectiveEpilogueINS1E_23Sm100TmaWarpSpecializedILi4ELi2ELi16ELb1ELb0EEEJNS5_IJSH_SG_SH_EEENS5_IJNST_ISH_SD_EENST_INS5_IJNSA_ILi16EEESC_EEES19_EEEEESJ_NS5_IJlSD_lEEESJ_S1P_NS1E_6fusion15FusionCallbacksIS1I_NS1Q_17LinearCombinationISJ_fSJ_fLNS_15FloatRoundStyleE2EEES1J_S1O_JEEENS4_5SM1004TMEM4LOAD26SM100_TMEM_LOAD_32dp32b16xENS4_13SM90_TMA_LOADENS12_INS13_ILi1ELi4ELi3EEES16_NST_INS5_IJS17_S1L_EEENS5_IJS1L_SD_EEEEEEENS4_39AutoVectorizingCopyWithAssumedAlignmentILi128EEENS4_14SM90_TMA_STOREES25_S27_S27_EEEvvEEEEvNT_6ParamsE,@"STO_CUDA_ENTRY STV_DEFAULT"
_ZN7cutlass13device_kernelINS_4gemm6kernel13GemmUniversalIN4cute5tupleIJiiiiEEENS1_10collective13CollectiveMmaINS1_35MainloopSm100TmaUmmaWarpSpecializedILi5ELi2ELi4ENS5_IJNS4_1CILi4EEENSA_ILi2EEENSA_ILi1EEEEEEEENS5_IJNSA_ILi128EEESG_NSA_ILi64EEEEEENS_6half_tENS5_IJSD_llEEESJ_SK_NS4_8TiledMMAINS4_8MMA_AtomIJNS4_26SM100_MMA_F16BF16_2x1SM_SSISJ_SJ_fLi128ELi128ELNS4_4UMMA5MajorE1ELSP_1ELNSO_7ScaleInE0ELSQ_0EEEEEENS4_6LayoutINS5_IJSD_SD_SD_EEENS5_IJNSA_ILi0EEESV_SV_EEEEENS5_IJNS4_10UnderscoreESY_SY_EEEEENS4_28SM100_TMA_2SM_LOAD_MULTICASTENS4_14ComposedLayoutINS4_7SwizzleILi3ELi4ELi3EEENS4_18smem_ptr_flag_bitsILi16EEENST_INS5_IJSH_NSA_ILi8EEEEEENS5_IJSD_SH_EEEEEEEvNS4_8identityES11_S1B_vS1C_EENS_8epilogue10collective18CollectiveEpilogueINS1E_23Sm100TmaWarpSpecializedILi4ELi2ELi16ELb1ELb0EEEJNS5_IJSH_SG_SH_EEENS5_IJNST_ISH_SD_EENST_INS5_IJNSA_ILi16EEESC_EEES19_EEEEESJ_NS5_IJlSD_lEEESJ_S1P_NS1E_6fusion15FusionCallbacksIS1I_NS1Q_17LinearCombinationISJ_fSJ_fLNS_15FloatRoundStyleE2EEES1J_S1O_JEEENS4_5SM1004TMEM4LOAD26SM100_TMEM_LOAD_32dp32b16xENS4_13SM90_TMA_LOADENS12_INS13_ILi1ELi4ELi3EEES16_NST_INS5_IJS17_S1L_EEENS5_IJS1L_SD_EEEEEEENS4_39AutoVectorizingCopyWithAssumedAlignmentILi128EEENS4_14SM90_TMA_STOREES25_S27_S27_EEEvvEEEEvNT_6ParamsE:
[----:B------:R-:W1:Y:S01]  /*0000*/  LDC R1, c[0x0][0x37c] ;  /* 0x0000df00ff017b82 */ /* 0x000e620000000800 */
[----:B------:R-:W2:Y:S01]  /*0010*/  S2R R76, SR_TID.X ;  /* 0x00000000004c7919 */ /* 0x000ea20000002100 */
[----:B------:R-:W3:Y:S06]  /*0020*/  LDCU.64 UR6, c[0x0][0x890] ;  /* 0x00011200ff0677ac */ /* 0x000eec0008000a00 */
[----:B------:R-:W4:Y:S01]  /*0030*/  S2UR UR37, SR_CgaCtaId ;  /* 0x00000000002579c3 */ /* 0x000f220000008800 */
[----:B------:R-:W-:Y:S01]  /*0040*/  PRMT R63, RZ, 0x7610, R63 ;  /* 0x00007610ff3f7816 */ /* 0x000fe2000000003f */
[----:B------:R-:W1:Y:S01]  /*0050*/  LDCU.64 UR46, c[0x0][0x358] ;  /* 0x00006b00ff2e77ac */ /* 0x000e620008000a00 */
[----:B------:R-:W-:-:S02]  /*0060*/  ELECT P0, URZ, PT ;  /* 0x0000000000ff782f */ /* 0x000fc40003800000 */
[----:B---3--:R-:W-:-:S04]  /*0070*/  ISETP.NE.U32.AND P1, PT, RZ, UR6, PT ;  /* 0x00000006ff007c0c */ /* 0x008fc8000bf25070 */
[----:B------:R-:W-:Y:S01]  /*0080*/  ISETP.NE.AND.EX P2, PT, RZ, UR7, PT, P1 ;  /* 0x00000007ff007c0c */ /* 0x000fe2000bf45310 */
[----:B----4-:R-:W-:Y:S02]  /*0090*/  ULOP3.LUT UR9, UR37, 0x1, URZ, 0xc0, !UPT ;  /* 0x0000000125097892 */ /* 0x010fe4000f8ec0ff */
[----:B------:R-:W-:Y:S01]  /*00a0*/  ULOP3.LUT UR8, UR37, 0x1, URZ, 0x3c, !UPT ;  /* 0x0000000125087892 */ /* 0x000fe2000f8e3cff */
[----:B--2---:R-:W-:-:S05]  /*00b0*/  SHF.R.U32.HI R70, RZ, 0x5, R76 ;  /* 0x00000005ff467819 */ /* 0x004fca000001164c */
[----:B------:R-:W2:Y:S02]  /*00c0*/  SHFL.IDX PT, R0, R70, RZ, 0x1f ;  /* 0x00001fff46007589 */ /* 0x000ea400000e0000 */
[----:B--2---:R-:W-:Y:S02]  /*00d0*/  R2UR UR10, R0 ;  /* 0x00000000000a72ca */ /* 0x004fe400000e0000 */
[----:B-1----:R-:W-:Y:S05]  /*00e0*/  @P2 BRA `(.L_x_0) ;  /* 0x00000000002c2947 */ /* 0x002fea0003800000 */
[----:B------:R-:W1:Y:S02]  /*00f0*/  LDCU.64 UR4, c[0x0][0x888] ;  /* 0x00011100ff0477ac */ /* 0x000e640008000a00 */
[----:B-1----:R-:W-:-:S04]  /*0100*/  UISETP.NE.U32.AND UP0, UPT, UR4, URZ, UPT ;  /* 0x000000ff0400728c */ /* 0x002fc8000bf05070 */
[----:B------:R-:W-:-:S09]  /*0110*/  UISETP.NE.AND.EX UP0, UPT, UR5, URZ, UPT, UP0 ;  /* 0x000000ff0500728c */ /* 0x000fd2000bf05300 */
[----:B------:R-:W-:Y:S05]  /*0120*/  BRA.U !UP0, `(.L_x_1) ;  /* 0x0000000108107547 */ /* 0x000fea000b800000 */
[----:B------:R-:W1:Y:S02]  /*0130*/  LDC.64 R2, c[0x0][0x888] ;  /* 0x00022200ff027b82 */ /* 0x000e640000000a00 */
[----:B-1----:R1:W5:Y:S01]  /*0140*/  LDG.E R35, desc[UR46][R2.64] ;  /* 0x0000002e02237981 */ /* 0x002362000c1e1900 */
[----:B------:R-:W-:Y:S01]  /*0150*/  HFMA2 R63, -RZ, RZ, 0, 5.9604644775390625e-08 ;  /* 0x00000001ff3f7431 */ /* 0x000fe200000001ff */
[----:B------:R-:W-:Y:S05]  /*0160*/  BRA `(.L_x_0) ;  /* 0x00000000000c7947 */ /* 0x000fea0003800000 */
.L_x_1:
[----:B------:R-:W1:Y:S01]  /*0170*/  LDCU UR4, c[0x0][0x880] ;  /* 0x00011000ff0477ac */ /* 0x000e620008000800 */
[----:B------:R-:W-:Y:S01]  /*0180*/  HFMA2 R63, -RZ, RZ, 0, 5.9604644775390625e-08 ;  /* 0x00000001ff3f7431 */ /* 0x000fe200000001ff */
[----:B-1----:R-:W-:-:S07]  /*0190*/  MOV R35, UR4 ;  /* 0x0000000400237c02 */ /* 0x002fce0008000f00 */
.L_x_0:
[----:B------:R-:W2:Y:S02]  /*01a0*/  LDCU.64 UR4, c[0x0][0x8b0] ;  /* 0x00011600ff0477ac */ /* 0x000ea40008000a00 */
[----:B--2---:R-:W-:-:S04]  /*01b0*/  UISETP.NE.U32.AND UP0, UPT, UR4, URZ, UPT ;  /* 0x000000ff0400728c */ /* 0x004fc8000bf05070 */
[----:B------:R-:W-:-:S09]  /*01c0*/  UISETP.NE.AND.EX UP0, UPT, UR5, URZ, UPT, UP0 ;  /* 0x000000ff0500728c */ /* 0x000fd2000bf05300 */
[----:B------:R-:W-:Y:S05]  /*01d0*/  BRA.U UP0, `(.L_x_2) ;  /* 0x0000000100247547 */ /* 0x000fea000b800000 */
[----:B------:R-:W2:Y:S02]  /*01e0*/  LDCU.64 UR4, c[0x0][0x8a8] ;  /* 0x00011500ff0477ac */ /* 0x000ea40008000a00 */
[----:B--2---:R-:W-:-:S04]  /*01f0*/  UISETP.NE.U32.AND UP0, UPT, UR4, URZ, UPT ;  /* 0x000000ff0400728c */ /* 0x004fc8000bf05070 */
[----:B------:R-:W-:-:S09]  /*0200*/  UISETP.NE.AND.EX UP0, UPT, UR5, URZ, UPT, UP0 ;  /* 0x000000ff0500728c */ /* 0x000fd2000bf05300 */
[----:B------:R-:W-:Y:S05]  /*0210*/  BRA.U !UP0, `(.L_x_3) ;  /* 0x00000001080c7547 */ /* 0x000fea000b800000 */
[----:B------:R-:W2:Y:S02]  /*0220*/  LDC.64 R32, c[0x0][0x8a8] ;  /* 0x00022a00ff207b82 */ /* 0x000ea40000000a00 */
[----:B--2---:R2:W5:Y:S01]  /*0230*/  LDG.E R32, desc[UR46][R32.64] ;  /* 0x0000002e20207981 */ /* 0x004562000c1e1900 */
[----:B------:R-:W-:Y:S05]  /*0240*/  BRA `(.L_x_2) ;  /* 0x0000000000087947 */ /* 0x000fea0003800000 */
.L_x_3:
[----:B------:R-:W2:Y:S02]  /*0250*/  LDCU UR4, c[0x0][0x8a0] ;  /* 0x00011400ff0477ac */ /* 0x000ea40008000800 */
[----:B--2---:R-:W-:Y:S02]  /*0260*/  MOV R32, UR4 ;  /* 0x0000000400207c02 */ /* 0x004fe40008000f00 */
.L_x_2:
[----:B------:R-:W-:Y:S01]  /*0270*/  IMAD.U32 R0, RZ, RZ, UR10 ;  /* 0x0000000aff007e24 */ /* 0x000fe2000f8e00ff */
[----:B------:R-:W-:Y:S04]  /*0280*/  BSSY.RECONVERGENT B0, `(.L_x_4) ;  /* 0x000000c000007945 */ /* 0x000fe80003800200 */
[C---:B------:R-:W-:Y:S02]  /*0290*/  ISETP.NE.OR P3, PT, R0.reuse, 0x1, !P0 ;  /* 0x000000010000780c */ /* 0x040fe40004765670 */
[----:B------:R-:W-:-:S11]  /*02a0*/  ISETP.NE.OR P2, PT, R0, 0x3, !P0 ;  /* 0x000000030000780c */ /* 0x000fd60004745670 */
[----:B------:R-:W-:Y:S05]  /*02b0*/  @P3 BRA `(.L_x_5) ;  /* 0x0000000000203947 */ /* 0x000fea0003800000 */
[----:B------:R-:W3:Y:S02]  /*02c0*/  LDCU.64 UR4, c[0x0][0x348] ;  /* 0x00006900ff0477ac */ /* 0x000ee40008000a00 */
[----:B---3--:R-:W-:Y:S02]  /*02d0*/  UIADD3 UR12, UP1, UPT, UR4, 0x80, URZ ;  /* 0x00000080040c7890 */ /* 0x008fe4000ff3e0ff */
[----:B------:R-:W-:Y:S02]  /*02e0*/  UIADD3 UR4, UP0, UPT, UR4, 0x180, URZ ;  /* 0x0000018004047890 */ /* 0x000fe4000ff1e0ff */
[----:B------:R-:W-:Y:S02]  /*02f0*/  UIADD3.X UR13, UPT, UPT, URZ, UR5, URZ, UP1, !UPT ;  /* 0x00000005ff0d7290 */ /* 0x000fe40008ffe4ff */
[----:B------:R-:W-:-:S07]  /*0300*/  UIADD3.X UR5, UPT, UPT, URZ, UR5, URZ, UP0, !UPT ;  /* 0x00000005ff057290 */ /* 0x000fce00087fe4ff */
[----:B------:R3:W-:Y:S02]  /*0310*/  UTMACCTL.PF [UR12] ;  /* 0x000000000c0079b9 */ /* 0x0007e40008040000 */
[----:B------:R3:W-:Y:S02]  /*0320*/  UTMACCTL.PF [UR4] ;  /* 0x00000000040079b9 */ /* 0x0007e40008040000 */
[----:B---3--:R-:W-:Y:S01]  /*0330*/  NOP ;  /* 0x0000000000007918 */ /* 0x008fe20000000000 */
.L_x_5:
[----:B------:R-:W-:Y:S05]  /*0340*/  BSYNC.RECONVERGENT B0 ;  /* 0x0000000000007941 */ /* 0x000fea0003800200 */
.L_x_4:
[----:B------:R-:W-:Y:S04]  /*0350*/  BSSY.RECONVERGENT B0, `(.L_x_6) ;  /* 0x000000a000007945 */ /* 0x000fe80003800200 */
        /* <DEDUP_REMOVED lines=9> */
.L_x_7:
[----:B------:R-:W-:Y:S05]  /*03f0*/  BSYNC.RECONVERGENT B0 ;  /* 0x0000000000007941 */ /* 0x000fea0003800200 */
.L_x_6:
[----:B------:R-:W3:Y:S01]  /*0400*/  LDCU.64 UR4, c[0x0][0x888] ;  /* 0x00011100ff0477ac */ /* 0x000ee20008000a00 */
[----:B------:R-:W-:Y:S01]  /*0410*/  ISETP.NE.AND.EX P1, PT, RZ, UR7, PT, P1 ;  /* 0x00000007ff007c0c */ /* 0x000fe2000bf25310 */
[----:B------:R-:W-:Y:S01]  /*0420*/  UPLOP3.LUT UP5, UPT, UPT, UPT, UPT, 0x80, 0x8 ;  /* 0x000000000008789c */ /* 0x000fe20003faf070 */
[----:B---3--:R-:W-:-:S04]  /*0430*/  ISETP.NE.U32.AND P2, PT, RZ, UR4, PT ;  /* 0x00000004ff007c0c */ /* 0x008fc8000bf45070 */
[----:B------:R-:W-:-:S13]  /*0440*/  ISETP.NE.AND.EX P2, PT, RZ, UR5, PT, P2 ;  /* 0x00000005ff007c0c */ /* 0x000fda000bf45320 */
[----:B------:R-:W-:Y:S05]  /*0450*/  @P2 BRA P1, `(.L_x_8) ;  /* 0x0000000000282947 */ /* 0x000fea0000800000 */
[----:B------:R-:W-:Y:S01]  /*0460*/  UISETP.NE.U32.AND UP1, UPT, UR6, URZ, UPT ;  /* 0x000000ff0600728c */ /* 0x000fe2000bf25070 */
[----:B-----5:R-:W-:Y:S01]  /*0470*/  FSETP.NEU.AND P1, PT, R35, RZ, PT ;  /* 0x000000ff2300720b */ /* 0x020fe20003f2d000 */
[----:B------:R-:W-:Y:S02]  /*0480*/  UISETP.NE.U32.AND UP0, UPT, UR4, URZ, UPT ;  /* 0x000000ff0400728c */ /* 0x000fe4000bf05070 */
[----:B------:R-:W-:Y:S02]  /*0490*/  UISETP.NE.AND.EX UP1, UPT, UR7, URZ, UPT, UP1 ;  /* 0x000000ff0700728c */ /* 0x000fe4000bf25310 */
[----:B------:R-:W-:-:S04]  /*04a0*/  UISETP.NE.AND.EX UP0, UPT, UR5, URZ, UPT, UP0 ;  /* 0x000000ff0500728c */ /* 0x000fc8000bf05300 */
[----:B------:R-:W-:-:S04]  /*04b0*/  USEL UR4, URZ, 0xffffffff, UP0 ;  /* 0xffffffffff047887 */ /* 0x000fc80008000000 */
[----:B------:R-:W-:Y:S01]  /*04c0*/  VOTEU.ANY UP0, P1 ;  /* 0x0000000000ff7886 */ /* 0x000fe20000800100 */
[----:B------:R-:W-:-:S04]  /*04d0*/  @!UP1 USEL UR4, URZ, 0xffffffff, UP0 ;  /* 0xffffffffff049887 */ /* 0x000fc80008000000 */
[----:B------:R-:W-:-:S04]  /*04e0*/  ULOP3.LUT UR4, UR4, 0x1, URZ, 0xc0, !UPT ;  /* 0x0000000104047892 */ /* 0x000fc8000f8ec0ff */
[----:B------:R-:W-:-:S11]  /*04f0*/  UISETP.NE.U32.AND UP5, UPT, UR4, 0x1, UPT ;  /* 0x000000010400788c */ /* 0x000fd6000bfa5070 */
.L_x_8:
[----:B------:R-:W3:Y:S01]  /*0500*/  SHFL.IDX PT, R0, R70, RZ, 0x1f ;  /* 0x00001fff46007589 */ /* 0x000ee200000e0000 */
[----:B------:R-:W-:-:S04]  /*0510*/  UISETP.NE.AND UP0, UPT, UR10, 0x2, UPT ;  /* 0x000000020a00788c */ /* 0x000fc8000bf05270 */
[----:B------:R-:W-:Y:S02]  /*0520*/  UISETP.EQ.AND UP1, UPT, UR9, URZ, !UP0 ;  /* 0x000000ff0900728c */ /* 0x000fe4000c722270 */
[----:B------:R-:W-:-:S04]  /*0530*/  USEL UR6, URZ, 0x1, UP0 ;  /* 0x00000001ff067887 */ /* 0x000fc80008000000 */
[----:B------:R-:W-:Y:S02]  /*0540*/  PLOP3.LUT P5, PT, P0, PT, UP1, 0x80, 0x8 ;  /* 0x000000000008781c */ /* 0x000fe400007af018 */
[----:B---3--:R-:W-:-:S13]  /*0550*/  ISETP.NE.AND P1, PT, R0, RZ, PT ;  /* 0x000000ff0000720c */ /* 0x008fda0003f25270 */
[----:B------:R-:W-:Y:S05]  /*0560*/  @P1 BRA `(.L_x_9) ;  /* 0x00000000005c1947 */ /* 0x000fea0003800000 */
[----:B------:R-:W-:Y:S01]  /*0570*/  UMOV UR7, 0x400 ;  /* 0x0000040000077882 */ /* 0x000fe20000000000 */
[----:B------:R-:W-:Y:S01]  /*0580*/  UMOV UR5, 0x1 ;  /* 0x0000000100057882 */ /* 0x000fe20000000000 */
[----:B------:R-:W-:Y:S01]  /*0590*/  UMOV UR4, 0x3 ;  /* 0x0000000300047882 */ /* 0x000fe20000000000 */
[----:B------:R-:W-:Y:S02]  /*05a0*/  ULEA UR7, UR37, UR7, 0x18 ;  /* 0x0000000725077291 */ /* 0x000fe4000f8ec0ff */
[----:B------:R-:W-:-:S04]  /*05b0*/  UIADD3 UR12, UPT, UPT, -UR5, 0x100000, URZ ;  /* 0x00100000050c7890 */ /* 0x000fc8000fffe1ff */
[----:B------:R-:W-:Y:S02]  /*05c0*/  USHF.L.U32 UR13, UR12, 0xb, URZ ;  /* 0x0000000b0c0d7899 */ /* 0x000fe400080006ff */
[----:B------:R-:W-:Y:S02]  /*05d0*/  USHF.L.U32 UR12, UR12, 0x1, URZ ;  /* 0x000000010c0c7899 */ /* 0x000fe400080006ff */
[----:B------:R-:W-:-:S04]  /*05e0*/  UIADD3 UR4, UPT, UPT, -UR4, 0x100000, URZ ;  /* 0x0010000004047890 */ /* 0x000fc8000fffe1ff */
[----:B------:R-:W-:Y:S02]  /*05f0*/  USHF.L.U32 UR5, UR4, 0xb, URZ ;  /* 0x0000000b04057899 */ /* 0x000fe400080006ff */
[----:B------:R-:W-:Y:S01]  /*0600*/  USHF.L.U32 UR4, UR4, 0x1, URZ ;  /* 0x0000000104047899 */ /* 0x000fe200080006ff */
[----:B------:R-:W-:Y:S01]  /*0610*/  ELECT P1, URZ, PT ;  /* 0x0000000000ff782f */ /* 0x000fe20003820000 */
[----:B------:R-:W3:Y:S02]  /*0620*/  FENCE.VIEW.ASYNC.S ;  /* 0x00000000000073c6 */ /* 0x000ee40000000000 */
[----:B---3--:R3:W4:Y:S08]  /*0630*/  SYNCS.EXCH.64 URZ, [UR7], UR12 ;  /* 0x0000000c07ff75b2 */ /* 0x0087300008000100 */
[----:B------:R3:W1:Y:S01]  /*0640*/  SYNCS.EXCH.64 URZ, [UR7+0x28], UR4 ;  /* 0x0000280407ff75b2 */ /* 0x0006620008000100 */
        /* <DEDUP_REMOVED lines=8> */
[----:B------:R-:W-:Y:S01]  /*06d0*/  NOP ;  /* 0x0000000000007918 */ /* 0x000fe20000000000 */
.L_x_9:
[----:B------:R-:W2:Y:S01]  /*06e0*/  SHFL.IDX PT, R0, R70, RZ, 0x1f ;  /* 0x00001fff46007589 */ /* 0x000ea200000e0000 */
[----:B------:R-:W-:Y:S01]  /*06f0*/  NOP ;  /* 0x0000000000007918 */ /* 0x000fe20000000000 */
[----:B--2---:R-:W-:-:S13]  /*0700*/  ISETP.NE.AND P1, PT, R0, 0x1, PT ;  /* 0x000000010000780c */ /* 0x004fda0003f25270 */
[----:B------:R-:W-:Y:S05]  /*0710*/  @P1 BRA `(.L_x_10) ;  /* 0x0000000000541947 */ /* 0x000fea0003800000 */
[----:B---3--:R-:W-:Y:S01]  /*0720*/  UMOV UR7, 0x400 ;  /* 0x0000040000077882 */ /* 0x008fe20000000000 */
        /* <DEDUP_REMOVED lines=10> */
[----:B------:R-:W2:Y:S02]  /*07d0*/  FENCE.VIEW.ASYNC.S ;  /* 0x00000000000073c6 */ /* 0x000ea40000000000 */
[----:B--2---:R2:W3:Y:S08]  /*07e0*/  SYNCS.EXCH.64 URZ, [UR7+0x50], UR12 ;  /* 0x0000500c07ff75b2 */ /* 0x0044f00008000100 */
        /* <DEDUP_REMOVED lines=8> */
.L_x_10:
[----:B------:R-:W4:Y:S01]  /*0870*/  SHFL.IDX PT, R0, R70, RZ, 0x1f ;  /* 0x00001fff46007589 */ /* 0x000f2200000e0000 */
[----:B------:R-:W-:Y:S01]  /*0880*/  NOP ;  /* 0x0000000000007918 */ /* 0x000fe20000000000 */
[----:B----4-:R-:W-:-:S13]  /*0890*/  ISETP.NE.AND P1, PT, R0, 0x3, PT ;  /* 0x000000030000780c */ /* 0x010fda0003f25270 */
[----:B------:R-:W-:Y:S05]  /*08a0*/  @P1 BRA `(.L_x_11) ;  /* 0x00000000002c1947 */ /* 0x000fea0003800000 */
[----:B--23--:R-:W-:Y:S01]  /*08b0*/  UMOV UR5, 0x400 ;  /* 0x0000040000057882 */ /* 0x00cfe20000000000 */
[----:B------:R-:W-:Y:S01]  /*08c0*/  UMOV UR4, 0x20 ;  /* 0x0000002000047882 */ /* 0x000fe20000000000 */
[----:B------:R-:W-:Y:S02]  /*08d0*/  ULEA UR5, UR37, UR5, 0x18 ;  /* 0x0000000525057291 */ /* 0x000fe4000f8ec0ff */
[----:B------:R-:W-:-:S04]  /*08e0*/  UIADD3 UR12, UPT, UPT, -UR4, 0x100000, URZ ;  /* 0x00100000040c7890 */ /* 0x000fc8000fffe1ff */
[----:B------:R-:W-:Y:S02]  /*08f0*/  USHF.L.U32 UR13, UR12, 0xb, URZ ;  /* 0x0000000b0c0d7899 */ /* 0x000fe400080006ff */
[----:B------:R-:W-:Y:S01]  /*0900*/  USHF.L.U32 UR12, UR12, 0x1, URZ ;  /* 0x000000010c0c7899 */ /* 0x000fe200080006ff */
[----:B------:R-:W-:Y:S01]  /*0910*/  ELECT P1, URZ, PT ;  /* 0x0000000000ff782f */ /* 0x000fe20003820000 */
[----:B------:R-:W2:Y:S10]  /*0920*/  FENCE.VIEW.ASYNC.S ;  /* 0x00000000000073c6 */ /* 0x000eb40000000000 */
[----:B--2---:R4:W2:Y:S01]  /*0930*/  SYNCS.EXCH.64 URZ, [UR5+0x90], UR12 ;  /* 0x0000900c05ff75b2 */ /* 0x0048a20008000100 */
[----:B------:R4:W3:Y:S02]  /*0940*/  SYNCS.EXCH.64 URZ, [UR5+0x98], UR12 ;  /* 0x0000980c05ff75b2 */ /* 0x0008e40008000100 */
[----:B----4-:R-:W-:Y:S01]  /*0950*/  NOP ;  /* 0x0000000000007918 */ /* 0x010fe20000000000 */
.L_x_11:
[----:B------:R-:W4:Y:S01]  /*0960*/  SHFL.IDX PT, R0, R70, RZ, 0x1f ;  /* 0x00001fff46007589 */ /* 0x000f2200000e0000 */
[----:B------:R-:W-:Y:S01]  /*0970*/  NOP ;  /* 0x0000000000007918 */ /* 0x000fe20000000000 */
[----:B----4-:R-:W-:-:S13]  /*0980*/  ISETP.NE.AND P1, PT, R0, 0x4, PT ;  /* 0x000000040000780c */ /* 0x010fda0003f25270 */
[----:B------:R-:W-:Y:S05]  /*0990*/  @P1 BRA `(.L_x_12) ;  /* 0x0000000000481947 */ /* 0x000fea0003800000 */
[----:B--23--:R-:W-:Y:S01]  /*09a0*/  UMOV UR7, 0x720 ;  /* 0x0000072000077882 */ /* 0x00cfe20000000000 */
[----:B------:R-:W-:Y:S01]  /*09b0*/  UMOV UR5, 0x400 ;  /* 0x0000040000057882 */ /* 0x000fe20000000000 */
[----:B------:R-:W-:Y:S01]  /*09c0*/  USEL UR7, UR7, 0x620, UP5 ;  /* 0x0000062007077887 */ /* 0x000fe2000a800000 */
        /* <DEDUP_REMOVED lines=10> */
[----:B--2---:R4:W2:Y:S08]  /*0a70*/  SYNCS.EXCH.64 URZ, [UR5+0xa0], UR12 ;  /* 0x0000a00c05ff75b2 */ /* 0x0048b00008000100 */
[----:B------:R4:W3:Y:S01]  /*0a80*/  SYNCS.EXCH.64 URZ, [UR5+0xb0], UR14 ;  /* 0x0000b00e05ff75b2 */ /* 0x0008e20008000100 */
[----:B------:R4:W1:Y:S01]  /*0a90*/  SYNCS.EXCH.64 URZ, [UR5+0xa8], UR12 ;  /* 0x0000a80c05ff75b2 */ /* 0x0008620008000100 */
[----:B------:R4:W1:Y:S02]  /*0aa0*/  SYNCS.EXCH.64 URZ, [UR5+0xb8], UR14 ;  /* 0x0000b80e05ff75b2 */ /* 0x0008640008000100 */
[----:B----4-:R-:W-:Y:S01]  /*0ab0*/  NOP ;  /* 0x0000000000007918 */ /* 0x010fe20000000000 */
.L_x_12:
[----:B------:R-:W4:Y:S01]  /*0ac0*/  SHFL.IDX PT, R0, R70, RZ, 0x1f ;  /* 0x00001fff46007589 */ /* 0x000f2200000e0000 */
[----:B------:R-:W-:Y:S01]  /*0ad0*/  NOP ;  /* 0x0000000000007918 */ /* 0x000fe20000000000 */
[----:B----4-:R-:W-:-:S13]  /*0ae0*/  ISETP.NE.AND P1, PT, R0, 0x5, PT ;  /* 0x000000050000780c */ /* 0x010fda0003f25270 */
[----:B------:R-:W-:Y:S05]  /*0af0*/  @P1 BRA `(.L_x_13) ;  /* 0x0000000000541947 */ /* 0x000fea0003800000 */
[----:B--23--:R-:W-:Y:S01]  /*0b00*/  UMOV UR7, 0x400 ;  /* 0x0000040000077882 */ /* 0x00cfe20000000000 */
        /* <DEDUP_REMOVED lines=14> */
[----:B------:R4:W1:Y:S01]  /*0bf0*/  SYNCS.EXCH.64 URZ, [UR7+0xe8], UR4 ;  /* 0x0000e80407ff75b2 */ /* 0x0008620008000100 */
[----:B------:R4:W1:Y:S01]  /*0c00*/  SYNCS.EXCH.64 URZ, [UR7+0xd0], UR12 ;  /* 0x0000d00c07ff75b2 */ /* 0x0008620008000100 */
[----:B------:R4:W1:Y:S01]  /*0c10*/  SYNCS.EXCH.64 URZ, [UR7+0xf0], UR4 ;  /* 0x0000f00407ff75b2 */ /* 0x0008620008000100 */
[----:B------:R4:W1:Y:S01]  /*0c20*/  SYNCS.EXCH.64 URZ, [UR7+0xd8], UR12 ;  /* 0x0000d80c07ff75b2 */ /* 0x0008620008000100 */
[----:B------:R4:W1:Y:S02]  /*0c30*/  SYNCS.EXCH.64 URZ, [UR7+0xf8], UR4 ;  /* 0x0000f80407ff75b2 */ /* 0x0008640008000100 */
[----:B----4-:R-:W-:Y:S01]  /*0c40*/  NOP ;  /* 0x0000000000007918 */ /* 0x010fe20000000000 */
.L_x_13:
[----:B------:R-:W4:Y:S01]  /*0c50*/  SHFL.IDX PT, R0, R70, RZ, 0x1f ;  /* 0x00001fff46007589 */ /* 0x000f2200000e0000 */
[----:B------:R-:W-:Y:S01]  /*0c60*/  ISETP.NE.OR P0, PT, RZ, UR10, !P0 ;  /* 0x0000000aff007c0c */ /* 0x000fe2000c705670 */
        /* <DEDUP_REMOVED lines=12> */
[----:B------:R4:W3:Y:S01]  /*0d30*/  SYNCS.EXCH.64 URZ, [UR5+0x110], UR12 ;  /* 0x0001100c05ff75b2 */ /* 0x0008e20008000100 */
[----:B------:R4:W1:Y:S01]  /*0d40*/  SYNCS.EXCH.64 URZ, [UR5+0x108], UR12 ;  /* 0x0001080c05ff75b2 */ /* 0x0008620008000100 */
[----:B------:R4:W1:Y:S02]  /*0d50*/  SYNCS.EXCH.64 URZ, [UR5+0x118], UR12 ;  /* 0x0001180c05ff75b2 */ /* 0x0008640008000100 */
[----:B----4-:R-:W-:Y:S01]  /*0d60*/  NOP ;  /* 0x0000000000007918 */ /* 0x010fe20000000000 */
.L_x_14:
[----:B------:R-:W-:Y:S01]  /*0d70*/  VOTEU.ALL UP0, P0 ;  /* 0x0000000000ff7886 */ /* 0x000fe20000000000 */
[----:B--23--:R-:W-:Y:S01]  /*0d80*/  UMOV UR12, 0x20 ;  /* 0x00000020000c7882 */ /* 0x00cfe20000000000 */
[----:B------:R-:W2:Y:S01]  /*0d90*/  LDCU UR5, c[0x0][0x36c] ;  /* 0x00006d80ff0577ac */ /* 0x000ea20008000800 */
[----:B------:R-:W-:Y:S01]  /*0da0*/  NOP ;  /* 0x0000000000007918 */ /* 0x000fe20000000000 */
[----:B------:R-:W-:Y:S01]  /*0db0*/  LOP3.LUT R10, R76, 0x1f, RZ, 0xc0, !PT ;  /* 0x0000001f4c0a7812 */ /* 0x000fe200078ec0ff */
[----:B------:R-:W-:Y:S01]  /*0dc0*/  @!UP0 UMOV UR4, 0x400 ;  /* 0x0000040000048882 */ /* 0x000fe20000000000 */
[----:B------:R-:W-:-:S04]  /*0dd0*/  @!UP0 UIADD3 UR12, UPT, UPT, -UR12, 0x100000, URZ ;  /* 0x001000000c0c8890 */ /* 0x000fc8000fffe1ff */
[----:B------:R-:W-:Y:S02]  /*0de0*/  @!UP0 USHF.L.U32 UR13, UR12, 0xb, URZ ;  /* 0x0000000b0c0d8899 */ /* 0x000fe400080006ff */
[----:B------:R-:W-:Y:S02]  /*0df0*/  @!UP0 USHF.L.U32 UR12, UR12, 0x1, URZ ;  /* 0x000000010c0c8899 */ /* 0x000fe400080006ff */
[----:B------:R-:W-:Y:S01]  /*0e00*/  @!UP0 ULEA UR4, UR37, UR4, 0x18 ;  /* 0x0000000425048291 */ /* 0x000fe2000f8ec0ff */
[----:B------:R-:W-:Y:S01]  /*0e10*/  VOTEU.ALL UP0, P0 ;  /* 0x0000000000ff7886 */ /* 0x000fe20000000000 */
[----:B------:R-:W-:Y:S02]  /*0e20*/  UISETP.NE.AND UP4, UPT, UR10, URZ, UPT ;  /* 0x000000ff0a00728c */ /* 0x000fe4000bf85270 */
[----:B--2---:R-:W-:Y:S01]  /*0e30*/  UISETP.EQ.U32.AND UP2, UPT, UR5, 0x1, UPT ;  /* 0x000000010500788c */ /* 0x004fe2000bf42070 */
[----:B------:R-:W2:Y:S07]  /*0e40*/  FENCE.VIEW.ASYNC.S ;  /* 0x00000000000073c6 */ /* 0x000eae0000000000 */
[----:B--2---:R2:W3:Y:S01]  /*0e50*/  @!UP0 SYNCS.EXCH.64 URZ, [UR4+0x120], UR12 ;  /* 0x0001200c04ff85b2 */ /* 0x0044e20008000100 */
[----:B------:R-:W-:Y:S05]  /*0e60*/  BRA.U !UP2, `(.L_x_15) ;  /* 0x000000010a087547 */ /* 0x000fea000b800000 */
[----:B-1-3--:R-:W-:Y:S01]  /*0e70*/  UCGABAR_ARV ;  /* 0x00000000000079c7 */ /* 0x00afe20008000000 */
[----:B------:R-:W-:Y:S05]  /*0e80*/  BRA `(.L_x_16) ;  /* 0x0000000000047947 */ /* 0x000fea0003800000 */
.L_x_15:
[----:B-1-3--:R-:W-:Y:S01]  /*0e90*/  NOP ;  /* 0x0000000000007918 */ /* 0x00afe20000000000 */
.L_x_16:
[----:B------:R-:W1:Y:S01]  /*0ea0*/  S2R R11, SR_CTAID.X ;  /* 0x00000000000b7919 */ /* 0x000e620000002500 */
[----:B------:R-:W-:-:S05]  /*0eb0*/  CS2R.32 R64, SR_CgaSize ;  /* 0x0000000000407805 */ /* 0x000fca0000008a00 */
[----:B------:R-:W-:-:S05]  /*0ec0*/  IMAD R64, R64, -0xa0, RZ ;  /* 0xffffff6040407824 */ /* 0x000fca00078e02ff */
[----:B------:R-:W-:-:S14]  /*0ed0*/  R2UR UR15, R64 ;  /* 0x00000000400f72ca */ /* 0x000fdc00000e0000 */
[----:B------:R-:W3:Y:S01]  /*0ee0*/  LDCU UR15, c[0x0][UR15+0x2b0] ;  /* 0x000056000f0f77ac */ /* 0x000ee20008000800 */
[----:B------:R-:W-:-:S05]  /*0ef0*/  CS2R.32 R0, SR_CgaSize ;  /* 0x0000000000007805 */ /* 0x000fca0000008a00 */
[----:B------:R-:W-:-:S06]  /*0f00*/  IMAD R0, R0, -0xa0, RZ ;  /* 0xffffff6000007824 */ /* 0x000fcc00078e02ff */
[----:B------:R-:W4:Y:S01]  /*0f10*/  LDC R0, c[0x0][R0+0x2a0] ;  /* 0x0000a80000007b82 */ /* 0x000f220000000800 */
[----:B------:R-:W-:Y:S01]  /*0f20*/  PRMT R8, RZ, 0x7610, R8 ;  /* 0x00007610ff087816 */ /* 0x000fe20000000008 */
[----:B------:R-:W3:Y:S01]  /*0f30*/  S2R R20, SR_CTAID.Y ;  /* 0x0000000000147919 */ /* 0x000ee20000002600 */
[----:B------:R-:W-:-:S05]  /*0f40*/  CS2R.32 R64, SR_CgaSize ;  /* 0x0000000000407805 */ /* 0x000fca0000008a00 */
[----:B------:R-:W-:-:S05]  /*0f50*/  IMAD R64, R64, -0xa0, RZ ;  /* 0xffffff6040407824 */ /* 0x000fca00078e02ff */
[----:B--2---:R-:W-:-:S14]  /*0f60*/  R2UR UR13, R64 ;  /* 0x00000000400d72ca */ /* 0x004fdc00000e0000 */
[----:B------:R-:W2:Y:S01]  /*0f70*/  LDCU UR13, c[0x0][UR13+0x2b4] ;  /* 0x000056800d0d77ac */ /* 0x000ea20008000800 */
[----:B------:R-:W4:Y:S01]  /*0f80*/  LDCU UR11, c[0x0][0xb30] ;  /* 0x00016600ff0b77ac */ /* 0x000f220008000800 */
[----:B------:R-:W2:Y:S01]  /*0f90*/  LDC R9, c[0x0][0xb24] ;  /* 0x0002c900ff097b82 */ /* 0x000ea20000000800 */
[----:B------:R-:W-:Y:S02]  /*0fa0*/  ULOP3.LUT UR16, UR37, 0x3, URZ, 0xc0, !UPT ;  /* 0x0000000325107892 */ /* 0x000fe4000f8ec0ff */
[----:B------:R-:W-:Y:S02]  /*0fb0*/  ULOP3.LUT UR12, UR9, 0x4, UR37, 0xf8, !UPT ;  /* 0x00000004090c7892 */ /* 0x000fe4000f8ef825 */
[----:B------:R-:W-:Y:S01]  /*0fc0*/  UISETP.GT.U32.AND UP1, UPT, UR16, 0xffff, UPT ;  /* 0x0000ffff1000788c */ /* 0x000fe2000bf24070 */
[----:B------:R-:W-:-:S05]  /*0fd0*/  CS2R.32 R62, SR_CgaSize ;  /* 0x00000000003e7805 */ /* 0x000fca0000008a00 */
[----:B------:R-:W-:-:S06]  /*0fe0*/  IMAD R62, R62, -0xa0, RZ ;  /* 0xffffff603e3e7824 */ /* 0x000fcc00078e02ff */
[----:B------:R-:W4:Y:S01]  /*0ff0*/  LDC R62, c[0x0][R62+0x2a4] ;  /* 0x0000a9003e3e7b82 */ /* 0x000f220000000800 */
[----:B------:R-:W-:Y:S02]  /*1000*/  UISETP.GT.U32.AND UP0, UPT, UR12, 0xffff, UPT ;  /* 0x0000ffff0c00788c */ /* 0x000fe4000bf04070 */
[----:B------:R-:W-:Y:S02]  /*1010*/  USEL UR16, UR16, 0xffff, !UP1 ;  /* 0x0000ffff10107887 */ /* 0x000fe4000c800000 */
[----:B------:R-:W-:Y:S02]  /*1020*/  USEL UR12, UR12, 0xffff, !UP0 ;  /* 0x0000ffff0c0c7887 */ /* 0x000fe4000c000000 */
[----:B------:R-:W-:Y:S01]  /*1030*/  USHF.L.U32 UR18, UR37, 0x9, URZ ;  /* 0x0000000925127899 */ /* 0x000fe200080006ff */
[----:B------:R-:W4:Y:S01]  /*1040*/  LDC R26, c[0x0][0xb24] ;  /* 0x0002c900ff1a7b82 */ /* 0x000f220000000800 */
[----:B------:R-:W-:Y:S02]  /*1050*/  USHF.L.U32 UR14, UR37, 0x3, URZ ;  /* 0x00000003250e7899 */ /* 0x000fe400080006ff */
[----:B------:R-:W-:-:S02]  /*1060*/  USHF.L.U32 UR17, UR37, 0xa, URZ ;  /* 0x0000000a25117899 */ /* 0x000fc400080006ff */
[----:B------:R-:W-:Y:S01]  /*1070*/  USHF.L.U32 UR7, UR37, 0x4, URZ ;  /* 0x0000000425077899 */ /* 0x000fe200080006ff */
[----:B-1----:R-:W-:Y:S01]  /*1080*/  I2FP.F32.U32 R64, R11 ;  /* 0x0000000b00407245 */ /* 0x002fe20000201000 */
[----:B------:R-:W-:Y:S01]  /*1090*/  ULOP3.LUT UR16, UR16, 0xffff, URZ, 0xc0, !UPT ;  /* 0x0000ffff10107892 */ /* 0x000fe2000f8ec0ff */
[----:B------:R-:W1:Y:S01]  /*10a0*/  S2UR UR36, SR_CTAID.Z ;  /* 0x00000000002479c3 */ /* 0x000e620000002700 */
[----:B------:R-:W-:Y:S01]  /*10b0*/  ULOP3.LUT UR12, UR12, 0xffff, URZ, 0xc0, !UPT ;  /* 0x0000ffff0c0c7892 */ /* 0x000fe2000f8ec0ff */
[----:B---3--:R-:W-:Y:S01]  /*10c0*/  I2FP.F32.U32 R3, R20 ;  /* 0x0000001400037245 */ /* 0x008fe20000201000 */
[----:B------:R-:W-:Y:S01]  /*10d0*/  FMUL R64, R64, UR15 ;  /* 0x0000000f40407c20 */ /* 0x000fe20008400000 */
[----:B--2---:R-:W-:Y:S01]  /*10e0*/  ISETP.GE.AND P0, PT, R9, 0x1, PT ;  /* 0x000000010900780c */ /* 0x004fe20003f06270 */
[----:B------:R-:W-:Y:S01]  /*10f0*/  IMAD.MOV.U32 R21, RZ, RZ, R11 ;  /* 0x000000ffff157224 */ /* 0x000fe200078e000b */
[----:B------:R-:W-:Y:S01]  /*1100*/  UMOV UR5, 0x11 ;  /* 0x0000001100057882 */ /* 0x000fe20000000000 */
[----:B------:R-:W-:Y:S01]  /*1110*/  FMUL R3, R3, UR13 ;  /* 0x0000000d03037c20 */ /* 0x000fe20008400000 */
[----:B------:R-:W-:Y:S01]  /*1120*/  UMOV UR4, 0x5 ;  /* 0x0000000500047882 */ /* 0x000fe20000000000 */
[----:B------:R-:W2:Y:S01]  /*1130*/  F2I.U32.TRUNC.NTZ R64, R64 ;  /* 0x0000004000407305 */ /* 0x000ea2000020f000 */
[----:B------:R-:W-:-:S02]  /*1140*/  UISETP.NE.AND UP3, UPT, UR10, 0x2, UPT ;  /* 0x000000020a00788c */ /* 0x000fc4000bf65270 */
[----:B------:R-:W-:Y:S02]  /*1150*/  ULOP3.LUT UR15, UR18, 0x800, URZ, 0xc0, !UPT ;  /* 0x00000800120f7892 */ /* 0x000fe4000f8ec0ff */
[----:B------:R-:W-:Y:S02]  /*1160*/  ULOP3.LUT UR14, UR14, 0x20, URZ, 0xc0, !UPT ;  /* 0x000000200e0e7892 */ /* 0x000fe4000f8ec0ff */
[----:B------:R-:W-:Y:S01]  /*1170*/  ULOP3.LUT UR13, UR17, 0x800, URZ, 0xc0, !UPT ;  /* 0x00000800110d7892 */ /* 0x000fe2000f8ec0ff */
[----:B------:R-:W3:Y:S01]  /*1180*/  F2I.U32.TRUNC.NTZ R3, R3 ;  /* 0x0000000300037305 */ /* 0x000ee2000020f000 */
[----:B------:R-:W-:Y:S02]  /*1190*/  ULOP3.LUT UR7, UR7, 0x20, URZ, 0xc0, !UPT ;  /* 0x0000002007077892 */ /* 0x000fe4000f8ec0ff */
[----:B------:R-:W-:Y:S02]  /*11a0*/  USHF.L.U32 UR5, UR5, UR16, URZ ;  /* 0x0000001005057299 */ /* 0x000fe400080006ff */
[----:B------:R-:W-:Y:S01]  /*11b0*/  USHF.L.U32 UR4, UR4, UR12, URZ ;  /* 0x0000000c04047299 */ /* 0x000fe200080006ff */
[----:B--2---:R-:W-:Y:S01]  /*11c0*/  IMAD.MOV R64, RZ, RZ, -R64 ;  /* 0x000000ffff407224 */ /* 0x004fe200078e0a40 */
[----:B----4-:R-:W-:-:S03]  /*11d0*/  UISETP.NE.AND UP0, UPT, UR11, 0x1, UPT ;  /* 0x000000010b00788c */ /* 0x010fc6000bf05270 */
[----:B------:R-:W-:Y:S01]  /*11e0*/  IMAD R64, R0, R64, R11 ;  /* 0x0000004000407224 */ /* 0x000fe200078e020b */
[----:B------:R-:W-:Y:S02]  /*11f0*/  PRMT R0, RZ, 0x7610, R0 ;  /* 0x00007610ff007816 */ /* 0x000fe40000000000 */
[----:B---3--:R-:W-:-:S05]  /*1200*/  IADD3 R3, PT, PT, -R3, RZ, RZ ;  /* 0x000000ff03037210 */ /* 0x008fca0007ffe1ff */
[----:B------:R-:W-:Y:S01]  /*1210*/  IMAD R62, R62, R3, R20 ;  /* 0x000000033e3e7224 */ /* 0x000fe200078e0214 */
[----:B-1----:R-:W-:Y:S06]  /*1220*/  BRA.U UP4, `(.L_x_17) ;  /* 0x0000000104607547 */ /* 0x002fec000b800000 */
[C---:B------:R-:W-:Y:S02]  /*1230*/  ISETP.NE.AND P4, PT, R62.reuse, RZ, PT ;  /* 0x000000ff3e00720c */ /* 0x040fe40003f85270 */
[----:B------:R-:W-:Y:S02]  /*1240*/  ISETP.NE.AND P2, PT, R62, 0x1, PT ;  /* 0x000000013e00780c */ /* 0x000fe40003f45270 */
[C---:B------:R-:W-:Y:S02]  /*1250*/  ISETP.GT.U32.AND P3, PT, R64.reuse, 0x1, P4 ;  /* 0x000000014000780c */ /* 0x040fe40002764070 */
[C---:B------:R-:W-:Y:S02]  /*1260*/  ISETP.GT.U32.AND P1, PT, R64.reuse, 0x1, P2 ;  /* 0x000000014000780c */ /* 0x040fe40001724070 */
[----:B------:R-:W-:Y:S02]  /*1270*/  LOP3.LUT R0, R64, 0x2, RZ, 0x3c, !PT ;  /* 0x0000000240007812 */ /* 0x000fe400078e3cff */
[----:B------:R-:W-:-:S02]  /*1280*/  SEL R4, RZ, 0x1, P3 ;  /* 0x00000001ff047807 */ /* 0x000fc40001800000 */
[----:B------:R-:W-:Y:S02]  /*1290*/  SEL R3, RZ, 0x10, P1 ;  /* 0x00000010ff037807 */ /* 0x000fe40000800000 */
[----:B------:R-:W-:Y:S02]  /*12a0*/  SEL R2, RZ, 0x2, P3 ;  /* 0x00000002ff027807 */ /* 0x000fe40001800000 */
[C---:B------:R-:W-:Y:S02]  /*12b0*/  ISETP.GT.U32.AND P4, PT, R0.reuse, 0x1, P4 ;  /* 0x000000010000780c */ /* 0x040fe40002784070 */
[----:B------:R-:W-:Y:S02]  /*12c0*/  ISETP.GT.U32.AND P2, PT, R0, 0x1, P2 ;  /* 0x000000010000780c */ /* 0x000fe40001744070 */
[----:B------:R-:W-:Y:S02]  /*12d0*/  IADD3 R0, PT, PT, R2, R3, R4 ;  /* 0x0000000302007210 */ /* 0x000fe40007ffe004 */
[----:B------:R-:W-:-:S02]  /*12e0*/  SEL R7, RZ, 0x20, P1 ;  /* 0x00000020ff077807 */ /* 0x000fc40000800000 */
[----:B------:R-:W-:Y:S02]  /*12f0*/  SEL R4, RZ, 0x4, P4 ;  /* 0x00000004ff047807 */ /* 0x000fe40002000000 */
[----:B------:R-:W-:Y:S02]  /*1300*/  SEL R5, RZ, 0x40, P2 ;  /* 0x00000040ff057807 */ /* 0x000fe40001000000 */
[----:B------:R-:W-:Y:S01]  /*1310*/  IADD3 R4, PT, PT, R4, R7, R0 ;  /* 0x0000000704047210 */ /* 0x000fe20007ffe000 */
[----:B------:R-:W-:Y:S01]  /*1320*/  IMAD.MOV.U32 R0, RZ, RZ, 0x3 ;  /* 0x00000003ff007424 */ /* 0x000fe200078e00ff */
[----:B------:R-:W-:Y:S02]  /*1330*/  SEL R2, RZ, 0x8, P4 ;  /* 0x00000008ff027807 */ /* 0x000fe40002000000 */
[----:B------:R-:W-:Y:S02]  /*1340*/  LOP3.LUT R3, R64, 0xfffffffe, RZ, 0xc0, !PT ;  /* 0xfffffffe40037812 */ /* 0x000fe400078ec0ff */
[----:B------:R-:W-:-:S02]  /*1350*/  IADD3 R5, PT, PT, R2, R5, R4 ;  /* 0x0000000502057210 */ /* 0x000fc40007ffe004 */
[----:B------:R-:W-:Y:S01]  /*1360*/  SEL R2, RZ, 0x80, P2 ;  /* 0x00000080ff027807 */ /* 0x000fe20001000000 */
[----:B------:R-:W-:-:S04]  /*1370*/  IMAD R3, R62, 0x4, R3 ;  /* 0x000000043e037824 */ /* 0x000fc800078e0203 */
[----:B------:R-:W-:Y:S01]  /*1380*/  IMAD.IADD R2, R5, 0x1, R2 ;  /* 0x0000000105027824 */ /* 0x000fe200078e0202 */
[----:B------:R-:W-:-:S04]  /*1390*/  SHF.L.U32 R0, R0, R3, RZ ;  /* 0x0000000300007219 */ /* 0x000fc800000006ff */
[----:B------:R-:W-:Y:S02]  /*13a0*/  PRMT R8, R2, 0x7610, R8 ;  /* 0x0000761002087816 */ /* 0x000fe40000000008 */
.L_x_17:
[----:B------:R-:W-:Y:S05]  /*13b0*/  @!P0 BRA `(.L_x_18) ;  /* 0x0000000000b88947 */ /* 0x000fea0003800000 */
[----:B------:R-:W1:Y:S01]  /*13c0*/  LDC.64 R4, c[0x0][0xb18] ;  /* 0x0002c600ff047b82 */ /* 0x000e620000000a00 */
[----:B------:R-:W-:-:S07]  /*13d0*/  ISETP.NE.AND P0, PT, R9, 0x1, PT ;  /* 0x000000010900780c */ /* 0x000fce0003f05270 */
[----:B------:R-:W2:Y:S08]  /*13e0*/  LDC R14, c[0x0][0xb0c] ;  /* 0x0002c300ff0e7b82 */ /* 0x000eb00000000800 */
[----:B------:R-:W3:Y:S08]  /*13f0*/  LDC R13, c[0x0][0x370] ;  /* 0x0000dc00ff0d7b82 */ /* 0x000ef00000000800 */
[----:B------:R-:W4:Y:S01]  /*1400*/  LDC R16, c[0x0][0x374] ;  /* 0x0000dd00ff107b82 */ /* 0x000f220000000800 */
[----:B-1----:R-:W-:-:S07]  /*1410*/  ISETP.NE.AND P1, PT, R4, 0x1, PT ;  /* 0x000000010400780c */ /* 0x002fce0003f25270 */
[----:B------:R-:W3:Y:S01]  /*1420*/  LDC.64 R6, c[0x0][0xb10] ;  /* 0x0002c400ff067b82 */ /* 0x000ee20000000a00 */
[----:B--2---:R-:W-:-:S07]  /*1430*/  ISETP.NE.AND P2, PT, R14, 0x1, PT ;  /* 0x000000010e00780c */ /* 0x004fce0003f45270 */
[----:B------:R-:W1:Y:S08]  /*1440*/  LDC R12, c[0x0][0xb20] ;  /* 0x0002c800ff0c7b82 */ /* 0x000e700000000800 */
[----:B------:R-:W2:Y:S01]  /*1450*/  LDC.64 R2, c[0x0][0xb28] ;  /* 0x0002ca00ff027b82 */ /* 0x000ea20000000a00 */
[----:B----4-:R-:W-:-:S04]  /*1460*/  IMAD.HI.U32 R15, R16, R5, RZ ;  /* 0x00000005100f7227 */ /* 0x010fc800078e00ff */
[----:B------:R-:W-:-:S04]  /*1470*/  IMAD.HI.U32 R5, R20, R5, RZ ;  /* 0x0000000514057227 */ /* 0x000fc800078e00ff */
[----:B---3--:R-:W-:-:S04]  /*1480*/  IMAD.HI.U32 R18, R13, R6, RZ ;  /* 0x000000060d127227 */ /* 0x008fc800078e00ff */
[C---:B------:R-:W-:Y:S01]  /*1490*/  IMAD.HI.U32 R22, R11.reuse, R6, RZ ;  /* 0x000000060b167227 */ /* 0x040fe200078e00ff */
[-C--:B------:R-:W-:Y:S02]  /*14a0*/  @P2 SHF.R.U32.HI R13, RZ, R7.reuse, R18 ;  /* 0x00000007ff0d2219 */ /* 0x080fe40000011612 */
[-C--:B-1----:R-:W-:Y:S02]  /*14b0*/  @P1 SHF.R.U32.HI R16, RZ, R12.reuse, R15 ;  /* 0x0000000cff101219 */ /* 0x082fe4000001160f */
[----:B------:R-:W-:Y:S02]  /*14c0*/  SHF.R.U32.HI R5, RZ, R12, R5 ;  /* 0x0000000cff057219 */ /* 0x000fe40000011605 */
[----:B------:R-:W-:Y:S02]  /*14d0*/  SHF.R.U32.HI R22, RZ, R7, R22 ;  /* 0x00000007ff167219 */ /* 0x000fe40000011616 */
[----:B------:R-:W-:Y:S01]  /*14e0*/  SEL R5, R20, R5, !P1 ;  /* 0x0000000514057207 */ /* 0x000fe20004800000 */
[----:B--2---:R-:W-:Y:S01]  /*14f0*/  IMAD.HI.U32 R18, R16, R2, RZ ;  /* 0x0000000210127227 */ /* 0x004fe200078e00ff */
[----:B------:R-:W-:-:S02]  /*1500*/  SEL R21, R11, R22, !P2 ;  /* 0x000000160b157207 */ /* 0x000fc40005000000 */
[----:B------:R-:W-:Y:S01]  /*1510*/  IADD3 R7, PT, PT, -R5, RZ, RZ ;  /* 0x000000ff05077210 */ /* 0x000fe20007ffe1ff */
[----:B------:R-:W-:Y:S01]  /*1520*/  IMAD.HI.U32 R6, R13, R2, RZ ;  /* 0x000000020d067227 */ /* 0x000fe200078e00ff */
[----:B------:R-:W-:-:S03]  /*1530*/  @P0 SHF.R.U32.HI R16, RZ, R3, R18 ;  /* 0x00000003ff100219 */ /* 0x000fc60000011612 */
[----:B------:R-:W-:Y:S01]  /*1540*/  IMAD R7, R4, R7, R20 ;  /* 0x0000000704077224 */ /* 0x000fe200078e0214 */
[----:B------:R-:W-:Y:S01]  /*1550*/  @P0 SHF.R.U32.HI R13, RZ, R3, R6 ;  /* 0x00000003ff0d0219 */ /* 0x000fe20000011606 */
[----:B------:R-:W-:-:S04]  /*1560*/  IMAD R16, R16, R9, RZ ;  /* 0x0000000910107224 */ /* 0x000fc800078e02ff */
[----:B------:R-:W-:Y:S01]  /*1570*/  IMAD R6, R13, R9, RZ ;  /* 0x000000090d067224 */ /* 0x000fe200078e02ff */
[----:B------:R-:W-:-:S04]  /*1580*/  ISETP.GE.AND P1, PT, R5, R16, PT ;  /* 0x000000100500720c */ /* 0x000fc80003f26270 */
[----:B------:R-:W-:Y:S01]  /*1590*/  ISETP.GE.OR P1, PT, R21, R6, P1 ;  /* 0x000000061500720c */ /* 0x000fe20000f26670 */
[----:B------:R-:W-:-:S05]  /*15a0*/  IMAD.HI.U32 R6, R5, R2, RZ ;  /* 0x0000000205067227 */ /* 0x000fca00078e00ff */
[----:B------:R-:W-:-:S04]  /*15b0*/  SHF.R.U32.HI R6, RZ, R3, R6 ;  /* 0x00000003ff067219 */ /* 0x000fc80000011606 */
[----:B------:R-:W-:-:S03]  /*15c0*/  SEL R6, R5, R6, !P0 ;  /* 0x0000000605067207 */ /* 0x000fc60004000000 */
[----:B------:R-:W-:Y:S01]  /*15d0*/  @!P1 IMAD.HI.U32 R12, R21, R2, RZ ;  /* 0x00000002150c9227 */ /* 0x000fe200078e00ff */
[----:B------:R-:W-:-:S04]  /*15e0*/  IADD3 R2, PT, PT, -R6, RZ, RZ ;  /* 0x000000ff06027210 */ /* 0x000fc80007ffe1ff */
[----:B------:R-:W-:Y:S01]  /*15f0*/  @!P1 SHF.R.U32.HI R12, RZ, R3, R12 ;  /* 0x00000003ff0c9219 */ /* 0x000fe2000001160c */
[----:B------:R-:W-:-:S03]  /*1600*/  IMAD R2, R9, R2, R5 ;  /* 0x0000000209027224 */ /* 0x000fc600078e0205 */
[----:B------:R-:W-:-:S05]  /*1610*/  @!P1 SEL R3, R21, R12, !P0 ;  /* 0x0000000c15039207 */ /* 0x000fca0004000000 */
[--C-:B------:R-:W-:Y:S02]  /*1620*/  @!P1 IMAD.IADD R6, R6, 0x1, -R3.reuse ;  /* 0x0000000106069824 */ /* 0x100fe400078e0a03 */
[----:B------:R-:W-:Y:S01]  /*1630*/  @!P1 IMAD R3, R2, R13, R3 ;  /* 0x0000000d02039224 */ /* 0x000fe200078e0203 */
[----:B------:R-:W-:Y:S01]  /*1640*/  IADD3 R2, PT, PT, -R21, RZ, RZ ;  /* 0x000000ff15027210 */ /* 0x000fe20007ffe1ff */
[----:B------:R-:W-:Y:S02]  /*1650*/  @!P1 IMAD R5, R6, R9, R21 ;  /* 0x0000000906059224 */ /* 0x000fe400078e0215 */
[----:B------:R-:W-:Y:S02]  /*1660*/  @!P1 IMAD.MOV.U32 R21, RZ, RZ, R3 ;  /* 0x000000ffff159224 */ /* 0x000fe400078e0003 */
[----:B------:R-:W-:Y:S02]  /*1670*/  IMAD R2, R14, R2, R11 ;  /* 0x000000020e027224 */ /* 0x000fe400078e020b */
[----:B------:R-:W-:-:S02]  /*1680*/  IMAD R20, R5, R4, R7 ;  /* 0x0000000405147224 */ /* 0x000fc400078e0207 */
[----:B------:R-:W-:Y:S02]  /*1690*/  IMAD R21, R21, R14, R2 ;  /* 0x0000000e15157224 */ /* 0x000fe400078e0202 */
.L_x_18:
[----:B------:R-:W-:Y:S05]  /*16a0*/  BRA.U UP0, `(.L_x_19) ;  /* 0x0000000100407547 */ /* 0x000fea000b800000 */
[----:B------:R-:W1:Y:S08]  /*16b0*/  LDC.64 R4, c[0x0][0xb10] ;  /* 0x0002c400ff047b82 */ /* 0x000e700000000a00 */
[----:B------:R-:W2:Y:S08]  /*16c0*/  LDC.64 R2, c[0x0][0xb18] ;  /* 0x0002c600ff027b82 */ /* 0x000eb00000000a00 */
[----:B------:R-:W3:Y:S08]  /*16d0*/  LDC R6, c[0x0][0xb20] ;  /* 0x0002c800ff067b82 */ /* 0x000ef00000000800 */
[----:B------:R-:W4:Y:S01]  /*16e0*/  LDC R12, c[0x0][0xb0c] ;  /* 0x0002c300ff0c7b82 */ /* 0x000f220000000800 */
[----:B-1----:R-:W-:-:S05]  /*16f0*/  IMAD.HI.U32 R4, R21, R4, RZ ;  /* 0x0000000415047227 */ /* 0x002fca00078e00ff */
[----:B------:R-:W-:Y:S01]  /*1700*/  SHF.R.U32.HI R4, RZ, R5, R4 ;  /* 0x00000005ff047219 */ /* 0x000fe20000011604 */
[----:B--2---:R-:W-:Y:S01]  /*1710*/  IMAD.HI.U32 R3, R20, R3, RZ ;  /* 0x0000000314037227 */ /* 0x004fe200078e00ff */
[----:B------:R-:W-:-:S04]  /*1720*/  ISETP.NE.AND P0, PT, R2, 0x1, PT ;  /* 0x000000010200780c */ /* 0x000fc80003f05270 */
[----:B---3--:R-:W-:-:S04]  /*1730*/  SHF.R.U32.HI R3, RZ, R6, R3 ;  /* 0x00000006ff037219 */ /* 0x008fc80000011603 */
[----:B------:R-:W-:Y:S02]  /*1740*/  SEL R3, R20, R3, !P0 ;  /* 0x0000000314037207 */ /* 0x000fe40004000000 */
[----:B----4-:R-:W-:-:S04]  /*1750*/  ISETP.NE.AND P1, PT, R12, 0x1, PT ;  /* 0x000000010c00780c */ /* 0x010fc80003f25270 */
[----:B------:R-:W-:-:S05]  /*1760*/  SEL R6, R21, R4, !P1 ;  /* 0x0000000415067207 */ /* 0x000fca0004800000 */
[----:B------:R-:W-:Y:S02]  /*1770*/  IMAD.IADD R4, R3, 0x1, -R6 ;  /* 0x0000000103047824 */ /* 0x000fe400078e0a06 */
[----:B------:R-:W-:Y:S02]  /*1780*/  IMAD.IADD R3, R6, 0x1, -R3 ;  /* 0x0000000106037824 */ /* 0x000fe400078e0a03 */
[----:B------:R-:W-:Y:S02]  /*1790*/  IMAD R21, R4, R12, R21 ;  /* 0x0000000c04157224 */ /* 0x000fe400078e0215 */
[----:B------:R-:W-:Y:S02]  /*17a0*/  IMAD R20, R3, R2, R20 ;  /* 0x0000000203147224 */ /* 0x000fe400078e0214 */
.L_x_19:
[----:B------:R-:W-:Y:S05]  /*17b0*/  BRA.U !UP2, `(.L_x_20) ;  /* 0x000000010a0c7547 */ /* 0x000fea000b800000 */
[----:B------:R-:W-:Y:S01]  /*17c0*/  UCGABAR_WAIT ;  /* 0x0000000000007dc7 */ /* 0x000fe20008000000 */
[----:B------:R-:W-:Y:S01]  /*17d0*/  CCTL.IVALL ;  /* 0x00000000ff00798f */ /* 0x000fe20002000000 */
[----:B------:R-:W-:Y:S05]  /*17e0*/  BRA `(.L_x_21) ;  /* 0x0000000000047947 */ /* 0x000fea0003800000 */
.L_x_20:
[----:B------:R-:W-:Y:S06]  /*17f0*/  BAR.SYNC.DEFER_BLOCKING 0x0 ;  /* 0x0000000000007b1d */ /* 0x000fec0000010000 */
.L_x_21:
[----:B------:R-:W-:Y:S05]  /*1800*/  BRA.U UP3, `(.L_x_22) ;  /* 0x0000001503187547 */ /* 0x000fea000b800000 */
[----:B------:R-:W1:Y:S01]  /*1810*/  LDCU UR21, c[0x0][0x38c] ;  /* 0x00007180ff1577ac */ /* 0x000e620008000800 */
[----:B------:R-:W2:Y:S01]  /*1820*/  LDC R9, c[0x0][0x370] ;  /* 0x0000dc00ff097b82 */ /* 0x000ea20000000800 */
[----:B------:R-:W-:Y:S01]  /*1830*/  IMAD.SHL.U32 R16, R11, 0x40, RZ ;  /* 0x000000400b107824 */ /* 0x000fe200078e00ff */
[----:B------:R-:W-:Y:S01]  /*1840*/  PLOP3.LUT P1, PT, PT, PT, UP5, 0x80, 0x8 ;  /* 0x000000000008781c */ /* 0x000fe20003f2f058 */
[----:B------:R-:W-:Y:S01]  /*1850*/  HFMA2 R12, -RZ, RZ, 0, 0 ;  /* 0x00000000ff0c7431 */ /* 0x000fe200000001ff */
[----:B------:R-:W-:Y:S01]  /*1860*/  UISETP.NE.AND UP1, UPT, UR10, URZ, UPT ;  /* 0x000000ff0a00728c */ /* 0x000fe2000bf25270 */
[----:B------:R-:W-:Y:S01]  /*1870*/  ISETP.NE.AND P4, PT, R10, RZ, P5 ;  /* 0x000000ff0a00720c */ /* 0x000fe20002f85270 */
[----:B------:R-:W-:Y:S01]  /*1880*/  IMAD.MOV.U32 R15, RZ, RZ, 0x1 ;  /* 0x00000001ff0f7424 */ /* 0x000fe200078e00ff */
[----:B------:R-:W-:Y:S01]  /*1890*/  PLOP3.LUT P1, PT, P1, PT, PT, 0x8, 0x80 ;  /* 0x000000000080781c */ /* 0x000fe20000f2e170 */
[----:B------:R-:W3:Y:S01]  /*18a0*/  LDC R0, c[0x0][0x374] ;  /* 0x0000dd00ff007b82 */ /* 0x000ee20000000800 */
[----:B------:R-:W-:Y:S01]  /*18b0*/  IMAD.MOV.U32 R14, RZ, RZ, RZ ;  /* 0x000000ffff0e7224 */ /* 0x000fe200078e00ff */
[----:B------:R-:W-:Y:S01]  /*18c0*/  MOV R8, 0x1 ;  /* 0x0000000100087802 */ /* 0x000fe20000000f00 */
[----:B------:R-:W-:Y:S01]  /*18d0*/  IMAD.MOV.U32 R10, RZ, RZ, RZ ;  /* 0x000000ffff0a7224 */ /* 0x000fe200078e00ff */
[----:B------:R-:W-:Y:S01]  /*18e0*/  LOP3.LUT R16, R16, 0x40, RZ, 0xc0, !PT ;  /* 0x0000004010107812 */ /* 0x000fe200078ec0ff */
[----:B------:R-:W4:Y:S01]  /*18f0*/  LDCU.64 UR24, c[0x0][0x348] ;  /* 0x00006900ff1877ac */ /* 0x000f220008000a00 */
[----:B-1----:R-:W-:-:S02]  /*1900*/  UIADD3 UR8, UPT, UPT, UR21, 0x3f, URZ ;  /* 0x0000003f15087890 */ /* 0x002fc4000fffe0ff */
[----:B------:R-:W-:Y:S02]  /*1910*/  USEL UR28, UR6, 0x2, UP1 ;  /* 0x00000002061c7887 */ /* 0x000fe40008800000 */
[----:B------:R-:W-:Y:S01]  /*1920*/  USHF.R.S32.HI UR23, URZ, 0x1f, UR8 ;  /* 0x0000001fff177899 */ /* 0x000fe20008011408 */
[----:B------:R-:W-:-:S03]  /*1930*/  UMOV UR29, URZ ;  /* 0x000000ff001d7c82 */ /* 0x000fc60008000000 */
[----:B------:R-:W-:Y:S02]  /*1940*/  ULEA.HI UR23, UR23, UR8, URZ, 0x6 ;  /* 0x0000000817177291 */ /* 0x000fe4000f8f30ff */
[----:B------:R-:W-:Y:S02]  /*1950*/  UIADD3 UR8, UPT, UPT, UR21, -0x1, URZ ;  /* 0xffffffff15087890 */ /* 0x000fe4000fffe0ff */
[----:B------:R-:W-:Y:S02]  /*1960*/  USHF.R.S32.HI UR23, URZ, 0x6, UR23 ;  /* 0x00000006ff177899 */ /* 0x000fe40008011417 */
[----:B------:R-:W-:Y:S02]  /*1970*/  UISETP.GE.U32.AND UP2, UPT, UR8, -0x7f, UPT ;  /* 0xffffff810800788c */ /* 0x000fe4000bf46070 */
[----:B------:R-:W-:Y:S02]  /*1980*/  UISETP.LT.U32.AND UP0, UPT, UR23, 0x5, UPT ;  /* 0x000000051700788c */ /* 0x000fe4000bf01070 */
[----:B------:R-:W-:-:S02]  /*1990*/  UIADD3 UR21, UPT, UPT, UR21, 0x7e, URZ ;  /* 0x0000007e15157890 */ /* 0x000fc4000fffe0ff */
[----:B------:R-:W-:-:S04]  /*19a0*/  USEL UR22, UR23, 0x5, UP0 ;  /* 0x0000000517167887 */ /* 0x000fc80008000000 */
[----:B------:R-:W-:Y:S02]  /*19b0*/  UIADD3 UR27, UPT, UPT, UR22, -0x1, URZ ;  /* 0xffffffff161b7890 */ /* 0x000fe4000fffe0ff */
[----:B------:R-:W-:Y:S02]  /*19c0*/  @UP2 UIADD3 UR27, UPT, UPT, UR22, URZ, URZ ;  /* 0x000000ff161b2290 */ /* 0x000fe4000fffe0ff */
[----:B------:R-:W-:Y:S02]  /*19d0*/  UIADD3 UR30, UPT, UPT, UR23, -UR22, URZ ;  /* 0x80000016171e7290 */ /* 0x000fe4000fffe0ff */
[----:B------:R-:W-:Y:S02]  /*19e0*/  UIADD3 UR26, UPT, UPT, UR27, 0x1, URZ ;  /* 0x000000011b1a7890 */ /* 0x000fe4000fffe0ff */
[----:B--2-4-:R-:W-:-:S12]  /*19f0*/  UIADD3 UR27, UPT, UPT, -UR27, URZ, URZ ;  /* 0x000000ff1b1b7290 */ /* 0x014fd8000fffe1ff */
.L_x_44:
[----:B------:R-:W-:Y:S01]  /*1a00*/  UISETP.NE.AND UP0, UPT, UR37, URZ, UPT ;  /* 0x000000ff2500728c */ /* 0x000fe2000bf05270 */
[----:B------:R-:W1:Y:S08]  /*1a10*/  S2UR UR37, SR_CgaCtaId ;  /* 0x00000000002579c3 */ /* 0x000e700000008800 */
[----:B------:R-:W-:Y:S05]  /*1a20*/  BRA.U UP0, `(.L_x_23) ;  /* 0x0000000100347547 */ /* 0x000fea000b800000 */
[----:B------:R-:W2:Y:S01]  /*1a30*/  S2R R2, SR_CgaCtaId ;  /* 0x0000000000027919 */ /* 0x000ea20000008800 */
[----:B------:R-:W-:-:S04]  /*1a40*/  MOV R3, 0x400 ;  /* 0x0000040000037802 */ /* 0x000fc80000000f00 */
[----:B--2---:R-:W-:Y:S02]  /*1a50*/  LEA R3, R2, R3, 0x18 ;  /* 0x0000000302037211 */ /* 0x004fe400078ec0ff */
[----:B------:R-:W-:-:S03]  /*1a60*/  SHF.L.U32 R2, R8, 0x1f, RZ ;  /* 0x0000001f08027819 */ /* 0x000fc600000006ff */
[----:B------:R-:W-:-:S04]  /*1a70*/  IMAD R3, R10, 0x8, R3 ;  /* 0x000000080a037824 */ /* 0x000fc800078e0203 */
[----:B------:R-:W2:Y:S02]  /*1a80*/  SYNCS.PHASECHK.TRANS64.TRYWAIT P0, [R3+URZ+0x110], R2 ;  /* 0x00011002030075a7 */ /* 0x000ea400080011ff */
[----:B--2---:R-:W-:Y:S05]  /*1a90*/  @!P0 BRA `(.L_x_24) ;  /* 0x0000007000588947 */ /* 0x004fea0003800000 */
.L_x_152:
[----:B------:R-:W-:Y:S01]  /*1aa0*/  VIADD R10, R10, 0x1 ;  /* 0x000000010a0a7836 */ /* 0x000fe20000000000 */
[----:B------:R2:W-:Y:S04]  /*1ab0*/  SYNCS.ARRIVE.TRANS64.A1T0 RZ, [R3+URZ+0x100], RZ ;  /* 0x000100ff03ff79a7 */ /* 0x0005e800081000ff */
[----:B------:R-:W-:-:S04]  /*1ac0*/  ISETP.NE.AND P0, PT, R10, 0x2, PT ;  /* 0x000000020a00780c */ /* 0x000fc80003f05270 */
[----:B------:R-:W-:Y:S02]  /*1ad0*/  SEL R10, R10, RZ, P0 ;  /* 0x000000ff0a0a7207 */ /* 0x000fe40000000000 */
[----:B--2---:R-:W-:-:S04]  /*1ae0*/  SEL R3, RZ, 0x1, P0 ;  /* 0x00000001ff037807 */ /* 0x004fc80000000000 */
[----:B------:R-:W-:-:S07]  /*1af0*/  LOP3.LUT R8, R8, R3, RZ, 0x3c, !PT ;  /* 0x0000000308087212 */ /* 0x000fce00078e3cff */
.L_x_23:
[----:B------:R-:W-:Y:S01]  /*1b00*/  UMOV UR6, 0x400 ;  /* 0x0000040000067882 */ /* 0x000fe20000000000 */
[----:B------:R-:W-:Y:S01]  /*1b10*/  LEA.HI R3, R21, R21, RZ, 0x1 ;  /* 0x0000001515037211 */ /* 0x000fe200078f08ff */
[----:B-1----:R-:W-:Y:S01]  /*1b20*/  ULEA UR6, UR37, UR6, 0x18 ;  /* 0x0000000625067291 */ /* 0x002fe2000f8ec0ff */
[----:B------:R-:W-:Y:S01]  /*1b30*/  SHF.L.U32 R2, R15, 0x1f, RZ ;  /* 0x0000001f0f027819 */ /* 0x000fe200000006ff */
[----:B------:R-:W-:Y:S01]  /*1b40*/  UISETP.GE.U32.AND UP0, UPT, UR21, 0x7f, UPT ;  /* 0x0000007f1500788c */ /* 0x000fe2000bf06070 */
[C---:B------:R-:W-:Y:S01]  /*1b50*/  R2UR UR9, R16.reuse ;  /* 0x00000000100972ca */ /* 0x040fe200000e0000 */
[----:B------:R-:W-:Y:S01]  /*1b60*/  ULEA UR8, UR29, UR6, 0x3 ;  /* 0x000000061d087291 */ /* 0x000fe2000f8e18ff */
[----:B------:R-:W-:Y:S01]  /*1b70*/  IMAD.SHL.U32 R3, R3, 0x40, RZ ;  /* 0x0000004003037824 */ /* 0x000fe200078e00ff */
[----:B------:R-:W-:Y:S01]  /*1b80*/  R2UR UR10, R16 ;  /* 0x00000000100a72ca */ /* 0x000fe200000e0000 */
[----:B------:R-:W-:-:S03]  /*1b90*/  UMOV UR31, URZ ;  /* 0x000000ff001f7c82 */ /* 0x000fc60008000000 */
[----:B------:R-:W-:-:S03]  /*1ba0*/  R2UR UR34, R3 ;  /* 0x00000000032272ca */ /* 0x000fc600000e0000 */
[----:B------:R1:W2:Y:S01]  /*1bb0*/  SYNCS.PHASECHK.TRANS64.TRYWAIT P0, [UR8+0x28], R2 ;  /* 0x00002802ff0075a7 */ /* 0x0002a20008001108 */
[----:B------:R-:W-:-:S09]  /*1bc0*/  R2UR UR8, R20 ;  /* 0x00000000140872ca */ /* 0x000fd200000e0000 */
[----:B------:R-:W-:-:S04]  /*1bd0*/  ULOP3.LUT UR34, UR9, 0xffffff80, UR34, 0xf8, !UPT ;  /* 0xffffff8009227892 */ /* 0x000fc8000f8ef822 */
[----:B------:R-:W-:Y:S01]  /*1be0*/  ULEA UR10, UR8, UR10, 0x7 ;  /* 0x0000000a080a7291 */ /* 0x000fe2000f8e38ff */
[----:B------:R-:W-:Y:S11]  /*1bf0*/  BRA.U !UP0, `(.L_x_25) ;  /* 0x0000000108d87547 */ /* 0x000ff6000b800000 */
[----:B------:R-:W-:Y:S01]  /*1c00*/  UMOV UR16, UR27 ;  /* 0x0000001b00107c82 */ /* 0x000fe20008000000 */
[----:B------:R-:W-:Y:S01]  /*1c10*/  UMOV UR19, UR29 ;  /* 0x0000001d00137c82 */ /* 0x000fe20008000000 */
[----:B------:R-:W-:Y:S01]  /*1c20*/  UMOV UR35, UR14 ;  /* 0x0000000e00237c82 */ /* 0x000fe20008000000 */
[----:B------:R-:W-:-:S05]  /*1c30*/  UMOV UR11, UR7 ;  /* 0x00000007000b7c82 */ /* 0x000fca0008000000 */
.L_x_31:
[----:B------:R-:W-:Y:S01]  /*1c40*/  ULEA UR33, UR19, UR6, 0x3 ;  /* 0x0000000613217291 */ /* 0x000fe2000f8e18ff */
[----:B------:R-:W-:Y:S01]  /*1c50*/  @P5 MOV R3, 0x8000 ;  /* 0x0000800000035802 */ /* 0x000fe20000000f00 */
[----:B-12---:R-:W-:Y:S10]  /*1c60*/  @P0 BRA `(.L_x_26) ;  /* 0x00000000000c0947 */ /* 0x006ff40003800000 */
[----:B------:R-:W-:-:S04]  /*1c70*/  SHF.L.U32 R5, R15, 0x1f, RZ ;  /* 0x0000001f0f057819 */ /* 0x000fc800000006ff */
[----:B------:R-:W2:Y:S02]  /*1c80*/  SYNCS.PHASECHK.TRANS64.TRYWAIT P0, [UR33+0x28], R5 ;  /* 0x00002805ff0075a7 */ /* 0x000ea40008001121 */
[----:B--2---:R-:W-:Y:S05]  /*1c90*/  @!P0 BRA `(.L_x_27) ;  /* 0x0000006c00ec8947 */ /* 0x004fea0003800000 */
.L_x_26:
[----:B------:R2:W-:Y:S01]  /*1ca0*/  @P5 SYNCS.ARRIVE.TRANS64 RZ, [UR33], R3 ;  /* 0x00000003ffff59a7 */ /* 0x0005e20008000021 */
[----:B------:R-:W-:Y:S02]  /*1cb0*/  ULOP3.LUT UR8, UR28, 0x2, URZ, 0xfc, !UPT ;  /* 0x000000021c087892 */ /* 0x000fe4000f8efcff */
[----:B------:R-:W-:Y:S02]  /*1cc0*/  UIADD3 UR16, UPT, UPT, UR16, 0x1, URZ ;  /* 0x0000000110107890 */ /* 0x000fe4000fffe0ff */
[----:B------:R-:W-:Y:S02]  /*1cd0*/  UISETP.NE.AND UP0, UPT, UR8, 0x2, UPT ;  /* 0x000000020800788c */ /* 0x000fe4000bf05270 */
[----:B------:R-:W-:-:S07]  /*1ce0*/  UISETP.NE.AND UP2, UPT, UR16, 0x1, UPT ;  /* 0x000000011000788c */ /* 0x000fce000bf45270 */
[----:B------:R-:W-:Y:S05]  /*1cf0*/  BRA.U UP0, `(.L_x_28) ;  /* 0x0000000100047547 */ /* 0x000fea000b800000 */
[----:B------:R-:W-:Y:S05]  /*1d00*/  BPT.TRAP 0x1 ;  /* 0x000000040000795c */ /* 0x000fea0000300000 */
.L_x_28:
[----:B------:R-:W-:Y:S04]  /*1d10*/  BSSY.RECONVERGENT B0, `(.L_x_29) ;  /* 0x0000003000007945 */ /* 0x000fe80003800200 */
[----:B------:R-:W-:Y:S05]  /*1d20*/  @!P4 BRA `(.L_x_30) ;  /* 0x000000000004c947 */ /* 0x000fea0003800000 */
[----:B------:R-:W-:Y:S05]  /*1d30*/  BPT.TRAP 0x1 ;  /* 0x000000040000795c */ /* 0x000fea0000300000 */
.L_x_30:
[----:B------:R-:W-:Y:S05]  /*1d40*/  BSYNC.RECONVERGENT B0 ;  /* 0x0000000000007941 */ /* 0x000fea0003800200 */
.L_x_29:
[----:B------:R-:W-:Y:S02]  /*1d50*/  UIADD3 UR29, UPT, UPT, UR19, 0x1, URZ ;  /* 0x00000001131d7890 */ /* 0x000fe4000fffe0ff */
[----:B------:R-:W-:Y:S02]  /*1d60*/  UIADD3 UR42, UP1, UPT, UR24, 0x80, URZ ;  /* 0x00000080182a7890 */ /* 0x000fe4000ff3e0ff */
[----:B------:R-:W-:Y:S02]  /*1d70*/  UISETP.NE.AND UP0, UPT, UR29, 0x5, UPT ;  /* 0x000000051d00788c */ /* 0x000fe4000bf05270 */
[----:B------:R-:W-:Y:S02]  /*1d80*/  ULOP3.LUT UR33, UR33, 0xfefffff8, URZ, 0xc0, !UPT ;  /* 0xfefffff821217892 */ /* 0x000fe4000f8ec0ff */
[----:B------:R-:W-:Y:S02]  /*1d90*/  USEL UR9, URZ, 0x1, UP0 ;  /* 0x00000001ff097887 */ /* 0x000fe40008000000 */
[----:B------:R-:W-:-:S02]  /*1da0*/  USEL UR29, UR29, URZ, UP0 ;  /* 0x000000ff1d1d7287 */ /* 0x000fc40008000000 */
[----:B------:R-:W-:Y:S02]  /*1db0*/  UIADD3 UR40, UP0, UPT, UR24, 0x180, URZ ;  /* 0x0000018018287890 */ /* 0x000fe4000ff1e0ff */
[----:B------:R-:W-:Y:S01]  /*1dc0*/  ULEA UR8, UR29, UR6, 0x3 ;  /* 0x000000061d087291 */ /* 0x000fe2000f8e18ff */
[----:B------:R-:W-:Y:S01]  /*1dd0*/  LOP3.LUT R15, R15, UR9, RZ, 0x3c, !PT ;  /* 0x000000090f0f7c12 */ /* 0x000fe2000f8e3cff */
[----:B------:R-:W-:Y:S02]  /*1de0*/  UIADD3.X UR43, UPT, UPT, URZ, UR25, URZ, UP1, !UPT ;  /* 0x00000019ff2b7290 */ /* 0x000fe40008ffe4ff */
[----:B------:R-:W-:Y:S01]  /*1df0*/  UPRMT UR18, URZ, 0x5410, UR5 ;  /* 0x00005410ff127896 */ /* 0x000fe20008000005 */
[----:B-1----:R-:W-:Y:S01]  /*1e00*/  SHF.L.U32 R2, R15, 0x1f, RZ ;  /* 0x0000001f0f027819 */ /* 0x002fe200000006ff */
[----:B------:R-:W-:Y:S02]  /*1e10*/  UIADD3.X UR41, UPT, UPT, URZ, UR25, URZ, UP0, !UPT ;  /* 0x00000019ff297290 */ /* 0x000fe400087fe4ff */
[----:B------:R-:W-:Y:S01]  /*1e20*/  UPRMT UR17, URZ, 0x5410, UR4 ;  /* 0x00005410ff117896 */ /* 0x000fe20008000004 */
[----:B------:R4:W1:Y:S01]  /*1e30*/  SYNCS.PHASECHK.TRANS64.TRYWAIT P0, [UR8+0x28], R2 ;  /* 0x00002802ff0075a7 */ /* 0x0008620008001108 */
[----:B------:R-:W-:Y:S01]  /*1e40*/  USHF.L.U32 UR8, UR19, 0xc, URZ ;  /* 0x0000000c13087899 */ /* 0x000fe200080006ff */
[----:B------:R-:W-:Y:S01]  /*1e50*/  UMOV UR38, 0x0 ;  /* 0x0000000000267882 */ /* 0x000fe20000000000 */
[----:B------:R-:W-:-:S02]  /*1e60*/  UMOV UR39, 0x10000000 ;  /* 0x1000000000277882 */ /* 0x000fc40000000000 */
[----:B------:R-:W-:Y:S02]  /*1e70*/  ULOP3.LUT UR32, UR15, UR8, URZ, 0xfc, !UPT ;  /* 0x000000080f207292 */ /* 0x000fe4000f8efcff */
[----:B------:R-:W-:Y:S02]  /*1e80*/  ULOP3.LUT UR8, UR13, UR8, URZ, 0xfc, !UPT ;  /* 0x000000080d087292 */ /* 0x000fe4000f8efcff */
[----:B------:R-:W-:Y:S02]  /*1e90*/  ULEA UR32, UR32, UR6, 0x1 ;  /* 0x0000000620207291 */ /* 0x000fe4000f8e08ff */
[----:B------:R-:W-:Y:S02]  /*1ea0*/  ULEA UR8, UR8, UR6, 0x1 ;  /* 0x0000000608087291 */ /* 0x000fe4000f8e08ff */
[----:B------:R-:W-:Y:S02]  /*1eb0*/  UIADD3 UR32, UPT, UPT, UR32, 0x4300, URZ ;  /* 0x0000430020207890 */ /* 0x000fe4000fffe0ff */
[----:B------:R-:W-:Y:S01]  /*1ec0*/  UIADD3 UR8, UPT, UPT, UR8, 0xe300, URZ ;  /* 0x0000e30008087890 */ /* 0x000fe2000fffe0ff */
[----:B------:R-:W-:Y:S01]  /*1ed0*/  UMOV UR12, UR36 ;  /* 0x00000024000c7c82 */ /* 0x000fe20008000000 */
[----:B------:R-:W-:Y:S01]  /*1ee0*/  UMOV UR9, UR33 ;  /* 0x0000002100097c82 */ /* 0x000fe20008000000 */
[----:B------:R-:W-:Y:S01]  /*1ef0*/  UMOV UR31, UR26 ;  /* 0x0000001a001f7c82 */ /* 0x000fe20008000000 */
[----:B------:R-:W-:-:S03]  /*1f00*/  UMOV UR19, UR29 ;  /* 0x0000001d00137c82 */ /* 0x000fc60008000000 */
[----:B------:R2:W-:Y:S02]  /*1f10*/  UTMALDG.3D.MULTICAST.2CTA [UR32], [UR42], UR18, desc[UR38] ;  /* 0x000026202a0073b4 */ /* 0x0005e40008211812 */
[----:B------:R3:W-:Y:S01]  /*1f20*/  UTMALDG.3D.MULTICAST.2CTA [UR8], [UR40], UR17, desc[UR38] ;  /* 0x00002608280073b4 */ /* 0x0007e20008211811 */
[----:B--2---:R-:W-:Y:S02]  /*1f30*/  UIADD3 UR35, UPT, UPT, UR35, 0x40, URZ ;  /* 0x0000004023237890 */ /* 0x004fe4000fffe0ff */
[----:B---3--:R-:W-:Y:S01]  /*1f40*/  UIADD3 UR11, UPT, UPT, UR11, 0x40, URZ ;  /* 0x000000400b0b7890 */ /* 0x008fe2000fffe0ff */
[----:B----4-:R-:W-:Y:S11]  /*1f50*/  BRA.U UP2, `(.L_x_31) ;  /* 0xfffffffd02387547 */ /* 0x010ff6000b83ffff */
.L_x_25:
[----:B------:R-:W-:Y:S01]  /*1f60*/  ULEA UR8, UR29, UR6, 0x3 ;  /* 0x000000061d087291 */ /* 0x000fe2000f8e18ff */
[----:B-1----:R-:W-:Y:S01]  /*1f70*/  SHF.L.U32 R2, R15, 0x1f, RZ ;  /* 0x0000001f0f027819 */ /* 0x002fe200000006ff */
[----:B------:R-:W-:Y:S01]  /*1f80*/  @!P1 SYNCS.ARRIVE.TRANS64.A1T0 RZ, [UR6+0x98], RZ ;  /* 0x000098ffffff99a7 */ /* 0x000fe20008100006 */
[----:B------:R-:W-:-:S06]  /*1f90*/  UISETP.GT.AND UP0, UPT, UR23, UR22, UPT ;  /* 0x000000161700728c */ /* 0x000fcc000bf04270 */
[----:B------:R1:W4:Y:S03]  /*1fa0*/  SYNCS.PHASECHK.TRANS64.TRYWAIT P1, [UR8+0x28], R2 ;  /* 0x00002802ff0075a7 */ /* 0x0003260008021108 */
[----:B------:R-:W-:Y:S05]  /*1fb0*/  BRA.U !UP0, `(.L_x_32) ;  /* 0x0000000108ec7547 */ /* 0x000fea000b800000 */
[----:B------:R-:W-:Y:S01]  /*1fc0*/  UIADD3 UR35, UPT, UPT, UR30, UR31, URZ ;  /* 0x0000001f1e237290 */ /* 0x000fe2000fffe0ff */
[----:B------:R-:W-:-:S11]  /*1fd0*/  UMOV UR38, UR29 ;  /* 0x0000001d00267c82 */ /* 0x000fd60008000000 */
.L_x_40:
[----:B------:R-:W-:Y:S01]  /*1fe0*/  ULEA UR33, UR38, UR6, 0x3 ;  /* 0x0000000626217291 */ /* 0x000fe2000f8e18ff */
[----:B----4-:R-:W-:Y:S01]  /*1ff0*/  @P5 MOV R3, 0x8000 ;  /* 0x0000800000035802 */ /* 0x010fe20000000f00 */
[----:B--2-4-:R-:W-:Y:S10]  /*2000*/  @P1 BRA `(.L_x_33) ;  /* 0x00000000000c1947 */ /* 0x014ff40003800000 */
[----:B------:R-:W-:-:S04]  /*2010*/  SHF.L.U32 R5, R15, 0x1f, RZ ;  /* 0x0000001f0f057819 */ /* 0x000fc800000006ff */
[----:B--2---:R-:W2:Y:S02]  /*2020*/  SYNCS.PHASECHK.TRANS64.TRYWAIT P0, [UR33+0x28], R5 ;  /* 0x00002805ff0075a7 */ /* 0x004ea40008001121 */
[----:B--2---:R-:W-:Y:S05]  /*2030*/  @!P0 BRA `(.L_x_34) ;  /* 0x0000006c001c8947 */ /* 0x004fea0003800000 */
.L_x_33:
[----:B------:R4:W-:Y:S01]  /*2040*/  @P5 SYNCS.ARRIVE.TRANS64 RZ, [UR33], R3 ;  /* 0x00000003ffff59a7 */ /* 0x0009e20008000021 */
[----:B------:R-:W-:-:S04]  /*2050*/  ULOP3.LUT UR8, UR28, 0x2, URZ, 0xfc, !UPT ;  /* 0x000000021c087892 */ /* 0x000fc8000f8efcff */
[----:B------:R-:W-:-:S09]  /*2060*/  UISETP.NE.AND UP0, UPT, UR8, 0x2, UPT ;  /* 0x000000020800788c */ /* 0x000fd2000bf05270 */
[----:B------:R-:W-:Y:S05]  /*2070*/  BRA.U UP0, `(.L_x_35) ;  /* 0x0000000100047547 */ /* 0x000fea000b800000 */
[----:B------:R-:W-:Y:S05]  /*2080*/  BPT.TRAP 0x1 ;  /* 0x000000040000795c */ /* 0x000fea0000300000 */
.L_x_35:
[----:B------:R-:W-:Y:S04]  /*2090*/  BSSY.RECONVERGENT B0, `(.L_x_36) ;  /* 0x0000003000007945 */ /* 0x000fe80003800200 */
[----:B------:R-:W-:Y:S05]  /*20a0*/  @!P4 BRA `(.L_x_37) ;  /* 0x000000000004c947 */ /* 0x000fea0003800000 */
[----:B------:R-:W-:Y:S05]  /*20b0*/  BPT.TRAP 0x1 ;  /* 0x000000040000795c */ /* 0x000fea0000300000 */
.L_x_37:
[----:B------:R-:W-:Y:S05]  /*20c0*/  BSYNC.RECONVERGENT B0 ;  /* 0x0000000000007941 */ /* 0x000fea0003800200 */
.L_x_36:
[----:B------:R-:W-:Y:S01]  /*20d0*/  UIADD3 UR29, UPT, UPT, UR38, 0x1, URZ ;  /* 0x00000001261d7890 */ /* 0x000fe2000fffe0ff */
[----:B------:R-:W-:Y:S01]  /*20e0*/  BSSY.RECONVERGENT B0, `(.L_x_38) ;  /* 0x0000024000007945 */ /* 0x000fe20003800200 */
[----:B--2---:R-:W-:Y:S02]  /*20f0*/  ELECT P0, URZ, PT ;  /* 0x0000000000ff782f */ /* 0x004fe40003800000 */
[----:B------:R-:W-:-:S04]  /*2100*/  UISETP.NE.AND UP0, UPT, UR29, 0x5, UPT ;  /* 0x000000051d00788c */ /* 0x000fc8000bf05270 */
[----:B------:R-:W-:Y:S02]  /*2110*/  USEL UR9, URZ, 0x1, UP0 ;  /* 0x00000001ff097887 */ /* 0x000fe40008000000 */
[----:B------:R-:W-:-:S04]  /*2120*/  USEL UR29, UR29, URZ, UP0 ;  /* 0x000000ff1d1d7287 */ /* 0x000fc80008000000 */
[----:B------:R-:W-:Y:S01]  /*2130*/  ULEA UR8, UR29, UR6, 0x3 ;  /* 0x000000061d087291 */ /* 0x000fe2000f8e18ff */
[----:B------:R-:W-:-:S04]  /*2140*/  LOP3.LUT R15, R15, UR9, RZ, 0x3c, !PT ;  /* 0x000000090f0f7c12 */ /* 0x000fc8000f8e3cff */
[----:B-1----:R-:W-:-:S04]  /*2150*/  SHF.L.U32 R2, R15, 0x1f, RZ ;  /* 0x0000001f0f027819 */ /* 0x002fc800000006ff */
[----:B------:R1:W2:Y:S01]  /*2160*/  SYNCS.PHASECHK.TRANS64.TRYWAIT P1, [UR8+0x28], R2 ;  /* 0x00002802ff0075a7 */ /* 0x0002a20008021108 */
[----:B------:R-:W-:Y:S05]  /*2170*/  @!P0 BRA `(.L_x_39) ;  /* 0x0000000000688947 */ /* 0x000fea0003800000 */
[----:B------:R-:W-:Y:S02]  /*2180*/  USHF.L.U32 UR8, UR38, 0xc, URZ ;  /* 0x0000000c26087899 */ /* 0x000fe400080006ff */
[----:B------:R-:W-:Y:S02]  /*2190*/  USHF.L.U32 UR11, UR31, 0x6, URZ ;  /* 0x000000061f0b7899 */ /* 0x000fe400080006ff */
[----:B------:R-:W-:Y:S02]  /*21a0*/  ULOP3.LUT UR16, UR15, UR8, URZ, 0xfc, !UPT ;  /* 0x000000080f107292 */ /* 0x000fe4000f8efcff */
[----:B------:R-:W-:Y:S02]  /*21b0*/  ULOP3.LUT UR8, UR13, UR8, URZ, 0xfc, !UPT ;  /* 0x000000080d087292 */ /* 0x000fe4000f8efcff */
[----:B------:R-:W-:Y:S02]  /*21c0*/  UIADD3 UR44, UP1, UPT, UR24, 0x80, URZ ;  /* 0x00000080182c7890 */ /* 0x000fe4000ff3e0ff */
[----:B------:R-:W-:-:S02]  /*21d0*/  ULEA UR16, UR16, UR6, 0x1 ;  /* 0x0000000610107291 */ /* 0x000fc4000f8e08ff */
[----:B------:R-:W-:Y:S02]  /*21e0*/  UIADD3 UR42, UP0, UPT, UR24, 0x180, URZ ;  /* 0x00000180182a7890 */ /* 0x000fe4000ff1e0ff */
[----:B------:R-:W-:Y:S02]  /*21f0*/  ULEA UR8, UR8, UR6, 0x1 ;  /* 0x0000000608087291 */ /* 0x000fe4000f8e08ff */
[----:B------:R-:W-:Y:S02]  /*2200*/  ULOP3.LUT UR17, UR33, 0xfefffff8, URZ, 0xc0, !UPT ;  /* 0xfefffff821117892 */ /* 0x000fe4000f8ec0ff */
[----:B------:R-:W-:Y:S02]  /*2210*/  UIADD3.X UR45, UPT, UPT, URZ, UR25, URZ, UP1, !UPT ;  /* 0x00000019ff2d7290 */ /* 0x000fe40008ffe4ff */
[----:B------:R-:W-:Y:S02]  /*2220*/  ULOP3.LUT UR19, UR14, UR11, URZ, 0xfc, !UPT ;  /* 0x0000000b0e137292 */ /* 0x000fe4000f8efcff */
[----:B------:R-:W-:-:S02]  /*2230*/  UIADD3 UR16, UPT, UPT, UR16, 0x4300, URZ ;  /* 0x0000430010107890 */ /* 0x000fc4000fffe0ff */
[----:B------:R-:W-:Y:S02]  /*2240*/  UPRMT UR39, URZ, 0x5410, UR5 ;  /* 0x00005410ff277896 */ /* 0x000fe40008000005 */
[----:B------:R-:W-:Y:S02]  /*2250*/  ULOP3.LUT UR11, UR7, UR11, URZ, 0xfc, !UPT ;  /* 0x0000000b070b7292 */ /* 0x000fe4000f8efcff */
[----:B------:R-:W-:Y:S02]  /*2260*/  UIADD3 UR8, UPT, UPT, UR8, 0xe300, URZ ;  /* 0x0000e30008087890 */ /* 0x000fe4000fffe0ff */
[----:B------:R-:W-:Y:S02]  /*2270*/  UPRMT UR32, URZ, 0x5410, UR4 ;  /* 0x00005410ff207896 */ /* 0x000fe40008000004 */
[----:B------:R-:W-:Y:S01]  /*2280*/  UIADD3.X UR43, UPT, UPT, URZ, UR25, URZ, UP0, !UPT ;  /* 0x00000019ff2b7290 */ /* 0x000fe200087fe4ff */
[----:B------:R-:W-:Y:S01]  /*2290*/  UMOV UR40, 0x0 ;  /* 0x0000000000287882 */ /* 0x000fe20000000000 */
[----:B------:R-:W-:Y:S01]  /*22a0*/  UMOV UR41, 0x10000000 ;  /* 0x1000000000297882 */ /* 0x000fe20000000000 */
[----:B------:R-:W-:Y:S01]  /*22b0*/  UMOV UR18, UR34 ;  /* 0x0000002200127c82 */ /* 0x000fe20008000000 */
[----:B------:R-:W-:Y:S01]  /*22c0*/  UMOV UR20, UR36 ;  /* 0x0000002400147c82 */ /* 0x000fe20008000000 */
[----:B------:R-:W-:Y:S01]  /*22d0*/  UMOV UR12, UR36 ;  /* 0x00000024000c7c82 */ /* 0x000fe20008000000 */
[----:B------:R-:W-:Y:S01]  /*22e0*/  UMOV UR9, UR17 ;  /* 0x0000001100097c82 */ /* 0x000fe20008000000 */
[----:B------:R1:W-:Y:S02]  /*22f0*/  UTMALDG.3D.MULTICAST.2CTA [UR16], [UR44], UR39, desc[UR40] ;  /* 0x000028102c0073b4 */ /* 0x0003e40008211827 */
[----:B------:R1:W-:Y:S02]  /*2300*/  UTMALDG.3D.MULTICAST.2CTA [UR8], [UR42], UR32, desc[UR40] ;  /* 0x000028082a0073b4 */ /* 0x0003e40008211820 */
[----:B-1----:R-:W-:Y:S01]  /*2310*/  NOP ;  /* 0x0000000000007918 */ /* 0x002fe20000000000 */
.L_x_39:
[----:B------:R-:W-:Y:S05]  /*2320*/  BSYNC.RECONVERGENT B0 ;  /* 0x0000000000007941 */ /* 0x000fea0003800200 */
.L_x_38:
[----:B------:R-:W-:Y:S01]  /*2330*/  UIADD3 UR31, UPT, UPT, UR31, 0x1, URZ ;  /* 0x000000011f1f7890 */ /* 0x000fe2000fffe0ff */
[----:B------:R-:W-:-:S03]  /*2340*/  UMOV UR38, UR29 ;  /* 0x0000001d00267c82 */ /* 0x000fc60008000000 */
[----:B------:R-:W-:-:S09]  /*2350*/  UISETP.NE.AND UP0, UPT, UR31, UR35, UPT ;  /* 0x000000231f00728c */ /* 0x000fd2000bf05270 */
[----:B------:R-:W-:Y:S05]  /*2360*/  BRA.U UP0, `(.L_x_40) ;  /* 0xfffffffd001c7547 */ /* 0x000fea000b83ffff */
.L_x_32:
[----:B-1----:R-:W-:Y:S01]  /*2370*/  LEA R2, R14, UR6, 0x3 ;  /* 0x000000060e027c11 */ /* 0x002fe2000f8e18ff */
[----:B------:R-:W-:Y:S01]  /*2380*/  NOP ;  /* 0x0000000000007918 */ /* 0x000fe20000000000 */
[----:B----4-:R-:W-:Y:S02]  /*2390*/  SHF.L.U32 R3, R12, 0x1f, RZ ;  /* 0x0000001f0c037819 */ /* 0x010fe400000006ff */
[----:B------:R-:W-:Y:S02]  /*23a0*/  LEA R4, R14, UR6, 0x4 ;  /* 0x000000060e047c11 */ /* 0x000fe4000f8e20ff */
[----:B--2---:R-:W1:Y:S02]  /*23b0*/  SYNCS.PHASECHK.TRANS64.TRYWAIT P0, [R2+URZ+0xa0], R3 ;  /* 0x0000a003020075a7 */ /* 0x004e6400080011ff */
[----:B-1----:R-:W-:Y:S05]  /*23c0*/  @!P0 BRA `(.L_x_41) ;  /* 0x0000006800508947 */ /* 0x002fea0003800000 */
.L_x_155:
[----:B------:R-:W2:Y:S01]  /*23d0*/  LDS.128 R4, [R4+0x130] ;  /* 0x0001300004047984 */ /* 0x000ea20000000c00 */
[----:B------:R-:W-:Y:S01]  /*23e0*/  ISETP.GE.AND P0, PT, R26, 0x1, PT ;  /* 0x000000011a00780c */ /* 0x000fe20003f06270 */
[----:B-1----:R-:W-:Y:S01]  /*23f0*/  VIADD R2, R2, 0xb0 ;  /* 0x000000b002027836 */ /* 0x002fe20000000000 */
[----:B------:R-:W-:Y:S01]  /*2400*/  @!PT LDS RZ, [RZ] ;  /* 0x00000000fffff984 */ /* 0x000fe20000000800 */
[----:B------:R-:W-:Y:S01]  /*2410*/  @!PT LDS RZ, [RZ] ;  /* 0x00000000fffff984 */ /* 0x000fe20000000800 */
[----:B------:R-:W-:Y:S01]  /*2420*/  @!PT LDS RZ, [RZ] ;  /* 0x00000000fffff984 */ /* 0x000fe20000000800 */
[----:B------:R-:W-:Y:S01]  /*2430*/  @!PT LDS RZ, [RZ] ;  /* 0x00000000fffff984 */ /* 0x000fe20000000800 */
[----:B------:R1:W-:Y:S06]  /*2440*/  MEMBAR.ALL.CTA ;  /* 0x0000000000007992 */ /* 0x0003ec0000008000 */
[----:B-1----:R-:W1:Y:S01]  /*2450*/  FENCE.VIEW.ASYNC.S ;  /* 0x00000000000073c6 */ /* 0x002e620000000000 */
[----:B------:R-:W-:-:S04]  /*2460*/  PRMT R2, RZ, 0x654, R2 ;  /* 0x00000654ff027816 */ /* 0x000fc80000000002 */
[----:B-1----:R1:W-:Y:S01]  /*2470*/  SYNCS.ARRIVE.TRANS64.RED.A1T0 RZ, [R2+URZ], RZ ;  /* 0x000000ff02ff79a7 */ /* 0x0023e200081004ff */
[----:B--2---:R-:W-:-:S13]  /*2480*/  LOP3.LUT P2, RZ, R6, 0x1, RZ, 0xc0, !PT ;  /* 0x0000000106ff7812 */ /* 0x004fda000784c0ff */
[----:B------:R-:W-:Y:S01]  /*2490*/  @P2 SHF.R.U32.HI R3, RZ, 0x10, R5 ;  /* 0x00000010ff032819 */ /* 0x000fe20000011605 */
[----:B------:R-:W-:Y:S01]  /*24a0*/  VOTEU.ANY UP0, P2 ;  /* 0x0000000000ff7886 */ /* 0x000fe20001000100 */
[----:B------:R-:W-:Y:S02]  /*24b0*/  @P2 MOV R13, R4 ;  /* 0x00000004000d2202 */ /* 0x000fe40000000f00 */
[----:B------:R-:W-:Y:S02]  /*24c0*/  @P2 R2UR.BROADCAST UR8, R3 ;  /* 0x00000000030822ca */ /* 0x000fe400008e0000 */
[----:B------:R-:W-:-:S11]  /*24d0*/  @P2 LOP3.LUT R11, R5, 0xffff, RZ, 0xc0, !PT ;  /* 0x0000ffff050b2812 */ /* 0x000fd600078ec0ff */
[----:B------:R-:W-:Y:S01]  /*24e0*/  @UP0 UMOV UR36, UR8 ;  /* 0x0000000800240c82 */ /* 0x000fe20008000000 */
[----:B-1----:R-:W-:Y:S05]  /*24f0*/  @!P0 BRA `(.L_x_42) ;  /* 0x0000000000b88947 */ /* 0x002fea0003800000 */
[----:B------:R-:W3:Y:S01]  /*2500*/  LDC.64 R4, c[0x0][0xb18] ;  /* 0x0002c600ff047b82 */ /* 0x000ee20000000a00 */
[----:B------:R-:W-:-:S07]  /*2510*/  ISETP.NE.AND P3, PT, R26, 0x1, PT ;  /* 0x000000011a00780c */ /* 0x000fce0003f65270 */
[----:B------:R-:W1:Y:S08]  /*2520*/  LDC.64 R6, c[0x0][0xb10] ;  /* 0x0002c400ff067b82 */ /* 0x000e700000000a00 */
[----:B------:R-:W2:Y:S08]  /*2530*/  LDC R17, c[0x0][0xb20] ;  /* 0x0002c800ff117b82 */ /* 0x000eb00000000800 */
[----:B------:R-:W4:Y:S01]  /*2540*/  LDC R18, c[0x0][0xb0c] ;  /* 0x0002c300ff127b82 */ /* 0x000f220000000800 */
[----:B---3--:R-:W-:Y:S01]  /*2550*/  IMAD.HI.U32 R22, R0, R5, RZ ;  /* 0x0000000500167227 */ /* 0x008fe200078e00ff */
[----:B------:R-:W-:-:S06]  /*2560*/  ISETP.NE.AND P0, PT, R4, 0x1, PT ;  /* 0x000000010400780c */ /* 0x000fcc0003f05270 */
[----:B------:R-:W3:Y:S01]  /*2570*/  LDC.64 R2, c[0x0][0xb28] ;  /* 0x0002ca00ff027b82 */ /* 0x000ee20000000a00 */
[----:B-1----:R-:W-:-:S04]  /*2580*/  IMAD.HI.U32 R20, R9, R6, RZ ;  /* 0x0000000609147227 */ /* 0x002fc800078e00ff */
[----:B------:R-:W-:Y:S01]  /*2590*/  IMAD.HI.U32 R24, R13, R6, RZ ;  /* 0x000000060d187227 */ /* 0x000fe200078e00ff */
[----:B------:R-:W-:Y:S02]  /*25a0*/  SHF.R.U32.HI R20, RZ, R7, R20 ;  /* 0x00000007ff147219 */ /* 0x000fe40000011614 */
[----:B--2---:R-:W-:Y:S01]  /*25b0*/  SHF.R.U32.HI R19, RZ, R17, R22 ;  /* 0x00000011ff137219 */ /* 0x004fe20000011616 */
[----:B------:R-:W-:Y:S01]  /*25c0*/  IMAD.HI.U32 R22, R11, R5, RZ ;  /* 0x000000050b167227 */ /* 0x000fe200078e00ff */
[----:B------:R-:W-:Y:S02]  /*25d0*/  SHF.R.U32.HI R24, RZ, R7, R24 ;  /* 0x00000007ff187219 */ /* 0x000fe40000011618 */
[----:B------:R-:W-:Y:S02]  /*25e0*/  SEL R19, R0, R19, !P0 ;  /* 0x0000001300137207 */ /* 0x000fe40004000000 */
[----:B------:R-:W-:Y:S02]  /*25f0*/  SHF.R.U32.HI R22, RZ, R17, R22 ;  /* 0x00000011ff167219 */ /* 0x000fe40000011616 */
[----:B----4-:R-:W-:-:S02]  /*2600*/  ISETP.NE.AND P1, PT, R18, 0x1, PT ;  /* 0x000000011200780c */ /* 0x010fc40003f25270 */
[----:B------:R-:W-:Y:S02]  /*2610*/  SEL R5, R11, R22, !P0 ;  /* 0x000000160b057207 */ /* 0x000fe40004000000 */
[----:B------:R-:W-:Y:S02]  /*2620*/  SEL R21, R9, R20, !P1 ;  /* 0x0000001409157207 */ /* 0x000fe40004800000 */
[----:B------:R-:W-:Y:S01]  /*2630*/  SEL R7, R13, R24, !P1 ;  /* 0x000000180d077207 */ /* 0x000fe20004800000 */
[----:B---3--:R-:W-:Y:S01]  /*2640*/  IMAD.HI.U32 R20, R19, R2, RZ ;  /* 0x0000000213147227 */ /* 0x008fe200078e00ff */
[----:B------:R-:W-:-:S03]  /*2650*/  IADD3 R17, PT, PT, -R5, RZ, RZ ;  /* 0x000000ff05117210 */ /* 0x000fc60007ffe1ff */
        /* <DEDUP_REMOVED lines=11> */
[----:B------:R-:W-:-:S04]  /*2710*/  @!P0 IMAD.HI.U32 R20, R7, R2, RZ ;  /* 0x0000000207148227 */ /* 0x000fc800078e00ff */
[----:B------:R-:W-:Y:S01]  /*2720*/  IMAD.MOV R2, RZ, RZ, -R6 ;  /* 0x000000ffff027224 */ /* 0x000fe200078e0a06 */
[----:B------:R-:W-:-:S03]  /*2730*/  @!P0 SHF.R.U32.HI R20, RZ, R3, R20 ;  /* 0x00000003ff148219 */ /* 0x000fc60000011614 */
[----:B------:R-:W-:Y:S01]  /*2740*/  IMAD R2, R26, R2, R5 ;  /* 0x000000021a027224 */ /* 0x000fe200078e0205 */
        /* <DEDUP_REMOVED lines=9> */
.L_x_42:
[----:B------:R-:W1:Y:S02]  /*27e0*/  LDCU UR8, c[0x0][0xb30] ;  /* 0x00016600ff0877ac */ /* 0x000e640008000800 */
[----:B-1----:R-:W-:-:S09]  /*27f0*/  UISETP.NE.AND UP0, UPT, UR8, 0x1, UPT ;  /* 0x000000010800788c */ /* 0x002fd2000bf05270 */
[----:B------:R-:W-:Y:S05]  /*2800*/  BRA.U UP0, `(.L_x_43) ;  /* 0x0000000100407547 */ /* 0x000fea000b800000 */
[----:B------:R-:W1:Y:S08]  /*2810*/  LDC.64 R4, c[0x0][0xb10] ;  /* 0x0002c400ff047b82 */ /* 0x000e700000000a00 */
[----:B------:R-:W2:Y:S08]  /*2820*/  LDC.64 R2, c[0x0][0xb18] ;  /* 0x0002c600ff027b82 */ /* 0x000eb00000000a00 */
[----:B------:R-:W4:Y:S08]  /*2830*/  LDC R6, c[0x0][0xb20] ;  /* 0x0002c800ff067b82 */ /* 0x000f300000000800 */
[----:B------:R-:W3:Y:S01]  /*2840*/  LDC R18, c[0x0][0xb0c] ;  /* 0x0002c300ff127b82 */ /* 0x000ee20000000800 */
[----:B-1----:R-:W-:-:S05]  /*2850*/  IMAD.HI.U32 R4, R13, R4, RZ ;  /* 0x000000040d047227 */ /* 0x002fca00078e00ff */
[----:B------:R-:W-:Y:S01]  /*2860*/  SHF.R.U32.HI R4, RZ, R5, R4 ;  /* 0x00000005ff047219 */ /* 0x000fe20000011604 */
[----:B--2---:R-:W-:Y:S01]  /*2870*/  IMAD.HI.U32 R3, R11, R3, RZ ;  /* 0x000000030b037227 */ /* 0x004fe200078e00ff */
[----:B------:R-:W-:-:S04]  /*2880*/  ISETP.NE.AND P0, PT, R2, 0x1, PT ;  /* 0x000000010200780c */ /* 0x000fc80003f05270 */
[----:B----4-:R-:W-:-:S04]  /*2890*/  SHF.R.U32.HI R6, RZ, R6, R3 ;  /* 0x00000006ff067219 */ /* 0x010fc80000011603 */
[----:B------:R-:W-:Y:S02]  /*28a0*/  SEL R3, R11, R6, !P0 ;  /* 0x000000060b037207 */ /* 0x000fe40004000000 */
[----:B---3--:R-:W-:-:S04]  /*28b0*/  ISETP.NE.AND P1, PT, R18, 0x1, PT ;  /* 0x000000011200780c */ /* 0x008fc80003f25270 */
[----:B------:R-:W-:-:S05]  /*28c0*/  SEL R4, R13, R4, !P1 ;  /* 0x000000040d047207 */ /* 0x000fca0004800000 */
[----:B------:R-:W-:Y:S02]  /*28d0*/  IMAD.IADD R5, R3, 0x1, -R4 ;  /* 0x0000000103057824 */ /* 0x000fe400078e0a04 */
[----:B------:R-:W-:Y:S02]  /*28e0*/  IMAD.IADD R3, R4, 0x1, -R3 ;  /* 0x0000000104037824 */ /* 0x000fe400078e0a03 */
[----:B------:R-:W-:Y:S02]  /*28f0*/  IMAD R13, R5, R18, R13 ;  /* 0x00000012050d7224 */ /* 0x000fe400078e020d */
[----:B------:R-:W-:-:S07]  /*2900*/  IMAD R11, R3, R2, R11 ;  /* 0x00000002030b7224 */ /* 0x000fce00078e020b */
.L_x_43:
[----:B------:R-:W-:Y:S01]  /*2910*/  VIADD R14, R14, 0x1 ;  /* 0x000000010e0e7836 */ /* 0x000fe20000000000 */
[----:B------:R-:W-:Y:S01]  /*2920*/  PLOP3.LUT P1, PT, PT, PT, PT, 0x80, 0x8 ;  /* 0x000000000008781c */ /* 0x000fe20003f2f070 */
[----:B------:R-:W-:Y:S02]  /*2930*/  IMAD.IADD R21, R13, 0x1, R64 ;  /* 0x000000010d157824 */ /* 0x000fe400078e0240 */
[----:B------:R-:W-:Y:S01]  /*2940*/  IMAD.IADD R20, R11, 0x1, R62 ;  /* 0x000000010b147824 */ /* 0x000fe200078e023e */
[----:B------:R-:W-:-:S04]  /*2950*/  ISETP.NE.AND P0, PT, R14, 0x2, PT ;  /* 0x000000020e00780c */ /* 0x000fc80003f05270 */
[----:B------:R-:W-:Y:S02]  /*2960*/  SEL R3, RZ, 0x1, P0 ;  /* 0x00000001ff037807 */ /* 0x000fe40000000000 */
[----:B------:R-:W-:Y:S02]  /*2970*/  SEL R14, R14, RZ, P0 ;  /* 0x000000ff0e0e7207 */ /* 0x000fe40000000000 */
[----:B------:R-:W-:Y:S01]  /*2980*/  LOP3.LUT R12, R12, R3, RZ, 0x3c, !PT ;  /* 0x000000030c0c7212 */ /* 0x000fe200078e3cff */
[----:B------:R-:W-:Y:S06]  /*2990*/  @P2 BRA `(.L_x_44) ;  /* 0xfffffff000182947 */ /* 0x000fec000383ffff */
[----:B------:R-:W-:Y:S01]  /*29a0*/  UIADD3 UR6, UPT, UPT, UR6, 0x28, URZ ;  /* 0x0000002806067890 */ /* 0x000fe2000fffe0ff */
[----:B------:R-:W-:-:S03]  /*29b0*/  SHF.L.U32 R3, R15, 0x1f, RZ ;  /* 0x0000001f0f037819 */ /* 0x000fc600000006ff */
[----:B------:R-:W-:-:S09]  /*29c0*/  ULEA UR4, UR29, UR6, 0x3 ;  /* 0x000000061d047291 */ /* 0x000fd2000f8e18ff */
[----:B------:R-:W1:Y:S02]  /*29d0*/  SYNCS.PHASECHK.TRANS64.TRYWAIT P0, [UR4], R3 ;  /* 0x00000003ff0075a7 */ /* 0x000e640008001104 */
[----:B-1----:R-:W-:Y:S05]  /*29e0*/  @!P0 BRA `(.L_x_45) ;  /* 0x0000006000dc8947 */ /* 0x002fea0003800000 */
.L_x_157:
[----:B------:R-:W-:-:S04]  /*29f0*/  UIADD3 UR5, UPT, UPT, UR29, 0x1, URZ ;  /* 0x000000011d057890 */ /* 0x000fc8000fffe0ff */
[----:B------:R-:W-:-:S04]  /*2a00*/  UISETP.NE.AND UP0, UPT, UR5, 0x5, UPT ;  /* 0x000000050500788c */ /* 0x000fc8000bf05270 */
[----:B------:R-:W-:Y:S02]  /*2a10*/  USEL UR7, URZ, 0x1, UP0 ;  /* 0x00000001ff077887 */ /* 0x000fe40008000000 */
[----:B------:R-:W-:-:S04]  /*2a20*/  USEL UR5, UR5, URZ, UP0 ;  /* 0x000000ff05057287 */ /* 0x000fc80008000000 */
[----:B------:R-:W-:Y:S01]  /*2a30*/  ULEA UR4, UR5, UR6, 0x3 ;  /* 0x0000000605047291 */ /* 0x000fe2000f8e18ff */
[----:B------:R-:W-:-:S04]  /*2a40*/  LOP3.LUT R2, R15, UR7, RZ, 0x3c, !PT ;  /* 0x000000070f027c12 */ /* 0x000fc8000f8e3cff */
[----:B-1----:R-:W-:-:S04]  /*2a50*/  SHF.L.U32 R3, R2, 0x1f, RZ ;  /* 0x0000001f02037819 */ /* 0x002fc800000006ff */
[----:B------:R-:W1:Y:S02]  /*2a60*/  SYNCS.PHASECHK.TRANS64.TRYWAIT P0, [UR4], R3 ;  /* 0x00000003ff0075a7 */ /* 0x000e640008001104 */
[----:B-1----:R-:W-:Y:S05]  /*2a70*/  @!P0 BRA `(.L_x_46) ;  /* 0x0000006000d08947 */ /* 0x002fea0003800000 */
.L_x_159:
        /* <DEDUP_REMOVED lines=9> */
.L_x_161:
        /* <DEDUP_REMOVED lines=9> */
.L_x_163:
[----:B------:R-:W-:-:S04]  /*2ba0*/  UIADD3 UR5, UPT, UPT, UR5, 0x1, URZ ;  /* 0x0000000105057890 */ /* 0x000fc8000fffe0ff */
[----:B------:R-:W-:-:S04]  /*2bb0*/  UISETP.NE.AND UP0, UPT, UR5, 0x5, UPT ;  /* 0x000000050500788c */ /* 0x000fc8000bf05270 */
[----:B------:R-:W-:Y:S02]  /*2bc0*/  USEL UR4, URZ, 0x1, UP0 ;  /* 0x00000001ff047887 */ /* 0x000fe40008000000 */
[----:B------:R-:W-:-:S04]  /*2bd0*/  USEL UR5, UR5, URZ, UP0 ;  /* 0x000000ff05057287 */ /* 0x000fc80008000000 */
[----:B------:R-:W-:Y:S01]  /*2be0*/  ULEA UR5, UR5, UR6, 0x3 ;  /* 0x0000000605057291 */ /* 0x000fe2000f8e18ff */
[----:B-1----:R-:W-:-:S04]  /*2bf0*/  LOP3.LUT R3, R2, UR4, RZ, 0x3c, !PT ;  /* 0x0000000402037c12 */ /* 0x002fc8000f8e3cff */
[----:B------:R-:W-:Y:S01]  /*2c00*/  SHF.L.U32 R3, R3, 0x1f, RZ ;  /* 0x0000001f03037819 */ /* 0x000fe200000006ff */
[----:B---3--:R-:W-:-:S07]  /*2c10*/  IMAD.U32 R0, RZ, RZ, UR5 ;  /* 0x00000005ff007e24 */ /* 0x008fce000f8e00ff */
.L_x_49:
[----:B-1----:R1:W2:Y:S02]  /*2c20*/  SYNCS.PHASECHK.TRANS64.TRYWAIT P0, [R0+URZ], R3 ;  /* 0x00000003000075a7 */ /* 0x0022a400080011ff */
[----:B--2---:R-:W-:Y:S05]  /*2c30*/  @!P0 NANOSLEEP.SYNCS 0x989680 ;  /* 0x009896800000895d */ /* 0x004fea0003900000 */
[----:B------:R-:W2:Y:S02]  /*2c40*/  @!P0 SYNCS.PHASECHK.TRANS64 P0, [R0+URZ], R3 ;  /* 0x00000003000085a7 */ /* 0x000ea400080010ff */
[----:B--2---:R-:W-:Y:S05]  /*2c50*/  @P0 EXIT ;  /* 0x000000000000094d */ /* 0x004fea0003800000 */
[----:B------:R-:W-:Y:S05]  /*2c60*/  BRA `(.L_x_49) ;  /* 0xfffffffc00ec7947 */ /* 0x000fea000383ffff */
.L_x_22:
[----:B------:R-:W-:-:S04]  /*2c70*/  UISETP.NE.AND UP0, UPT, UR37, URZ, UPT ;  /* 0x000000ff2500728c */ /* 0x000fc8000bf05270 */
[----:B------:R-:W-:-:S09]  /*2c80*/  UISETP.NE.OR UP0, UPT, UR10, 0x1, UP0 ;  /* 0x000000010a00788c */ /* 0x000fd20008705670 */
[----:B------:R-:W-:Y:S05]  /*2c90*/  BRA.U UP0, `(.L_x_50) ;  /* 0x00000005004c7547 */ /* 0x000fea000b800000 */
[----:B------:R-:W-:Y:S01]  /*2ca0*/  HFMA2 R11, -RZ, RZ, 0, 0 ;  /* 0x00000000ff0b7431 */ /* 0x000fe200000001ff */
[----:B------:R-:W-:Y:S01]  /*2cb0*/  ISETP.GE.U32.AND P2, PT, R10, 0x8, PT ;  /* 0x000000080a00780c */ /* 0x000fe20003f46070 */
[----:B------:R-:W-:Y:S01]  /*2cc0*/  IMAD.MOV.U32 R12, RZ, RZ, 0x1 ;  /* 0x00000001ff0c7424 */ /* 0x000fe200078e00ff */
[----:B------:R-:W-:Y:S01]  /*2cd0*/  CS2R R8, SRZ ;  /* 0x0000000000087805 */ /* 0x000fe2000001ff00 */
[----:B------:R-:W-:Y:S01]  /*2ce0*/  IMAD.MOV.U32 R3, RZ, RZ, RZ ;  /* 0x000000ffff037224 */ /* 0x000fe200078e00ff */
[----:B------:R-:W-:Y:S01]  /*2cf0*/  UMOV UR4, 0x400 ;  /* 0x0000040000047882 */ /* 0x000fe20000000000 */
[----:B------:R-:W-:Y:S01]  /*2d00*/  UMOV UR6, URZ ;  /* 0x000000ff00067c82 */ /* 0x000fe20008000000 */
[----:B------:R-:W-:-:S12]  /*2d10*/  ULEA UR37, UR37, UR4, 0x18 ;  /* 0x0000000425257291 */ /* 0x000fd8000f8ec0ff */
.L_x_54:
[----:B------:R-:W-:Y:S02]  /*2d20*/  LEA R0, R3, UR37, 0x3 ;  /* 0x0000002503007c11 */ /* 0x000fe4000f8e18ff */
[----:B------:R-:W-:-:S03]  /*2d30*/  SHF.L.U32 R5, R8, 0x1f, RZ ;  /* 0x0000001f08057819 */ /* 0x000fc600000006ff */
[----:B------:R-:W-:Y:S01]  /*2d40*/  VIADD R4, R0, 0x110 ;  /* 0x0000011000047836 */ /* 0x000fe20000000000 */
[----:B------:R-:W1:Y:S02]  /*2d50*/  SYNCS.PHASECHK.TRANS64.TRYWAIT P0, [R0+URZ+0x100], R5 ;  /* 0x00010005000075a7 */ /* 0x000e6400080011ff */
[----:B-1----:R-:W-:Y:S05]  /*2d60*/  @!P0 BRA `(.L_x_51) ;  /* 0x00000060005c8947 */ /* 0x002fea0003800000 */
.L_x_164:
[----:B------:R-:W-:Y:S01]  /*2d70*/  ULEA UR5, UR6, UR37, 0x3 ;  /* 0x0000002506057291 */ /* 0x000fe2000f8e18ff */
[----:B------:R-:W-:Y:S01]  /*2d80*/  PRMT R4, RZ, 0x654, R4 ;  /* 0x00000654ff047816 */ /* 0x000fe20000000004 */
[----:B-1----:R-:W-:Y:S01]  /*2d90*/  @!P2 IMAD.MOV.U32 R5, RZ, RZ, 0x10 ;  /* 0x00000010ff05a424 */ /* 0x002fe200078e00ff */
[----:B------:R-:W-:Y:S01]  /*2da0*/  SHF.L.U32 R7, R12, 0x1f, RZ ;  /* 0x0000001f0c077819 */ /* 0x000fe200000006ff */
[----:B------:R-:W-:Y:S01]  /*2db0*/  UIADD3 UR4, UPT, UPT, UR5, 0xa0, URZ ;  /* 0x000000a005047890 */ /* 0x000fe2000fffe0ff */
[----:B------:R1:W-:Y:S05]  /*2dc0*/  SYNCS.ARRIVE.TRANS64.RED.A1T0 RZ, [R4+URZ], RZ ;  /* 0x000000ff04ff79a7 */ /* 0x0003ea00081004ff */
[----:B------:R-:W-:Y:S01]  /*2dd0*/  IMAD.U32 R13, RZ, RZ, UR4 ;  /* 0x00000004ff0d7e24 */ /* 0x000fe2000f8e00ff */
[----:B------:R-:W2:Y:S04]  /*2de0*/  SYNCS.PHASECHK.TRANS64.TRYWAIT P0, [UR5+0xb0], R7 ;  /* 0x0000b007ff0075a7 */ /* 0x000ea80008001105 */
[----:B------:R-:W-:Y:S01]  /*2df0*/  PRMT R13, R10, 0x654, R13 ;  /* 0x000006540a0d7816 */ /* 0x000fe2000000000d */
[----:B-12---:R-:W-:Y:S06]  /*2e00*/  @!P0 BRA `(.L_x_52) ;  /* 0x0000006000488947 */ /* 0x006fec0003800000 */
.L_x_166:
[----:B------:R-:W-:Y:S01]  /*2e10*/  ULEA UR4, UR6, UR37, 0x4 ;  /* 0x0000002506047291 */ /* 0x000fe2000f8e20ff */
[----:B------:R-:W-:Y:S01]  /*2e20*/  SEL R2, R13, R2, !P2 ;  /* 0x000000020d027207 */ /* 0x000fe20005000000 */
[----:B------:R-:W-:Y:S01]  /*2e30*/  UIADD3 UR5, UPT, UPT, UR5, 0xa0, URZ ;  /* 0x000000a005057890 */ /* 0x000fe2000fffe0ff */
[----:B-1----:R-:W-:Y:S01]  /*2e40*/  LEA R0, R11, UR37, 0x3 ;  /* 0x000000250b007c11 */ /* 0x002fe2000f8e18ff */
[----:B------:R-:W-:Y:S01]  /*2e50*/  UIADD3 UR4, UPT, UPT, UR4, 0x130, URZ ;  /* 0x0000013004047890 */ /* 0x000fe2000fffe0ff */
[----:B------:R1:W-:Y:S01]  /*2e60*/  @!P2 SYNCS.ARRIVE.TRANS64.RED RZ, [R2+URZ], R5 ;  /* 0x0000000502ffa9a7 */ /* 0x0003e200080004ff */
[----:B------:R-:W-:Y:S01]  /*2e70*/  UIADD3 UR6, UPT, UPT, UR6, 0x1, URZ ;  /* 0x0000000106067890 */ /* 0x000fe2000fffe0ff */
[----:B------:R-:W-:-:S03]  /*2e80*/  VIADD R3, R3, 0x1 ;  /* 0x0000000103037836 */ /* 0x000fc60000000000 */
[----:B------:R-:W-:Y:S02]  /*2e90*/  UISETP.NE.AND UP0, UPT, UR6, 0x2, UPT ;  /* 0x000000020600788c */ /* 0x000fe4000bf05270 */
[----:B------:R-:W-:Y:S01]  /*2ea0*/  ISETP.NE.AND P0, PT, R3, 0x2, PT ;  /* 0x000000020300780c */ /* 0x000fe20003f05270 */
[----:B------:R-:W-:Y:S06]  /*2eb0*/  UGETNEXTWORKID.BROADCAST [UR4], [UR5] ;  /* 0x00000000040073ca */ /* 0x000fec0008000100 */
[----:B------:R-:W-:Y:S02]  /*2ec0*/  USEL UR4, URZ, 0x1, UP0 ;  /* 0x00000001ff047887 */ /* 0x000fe40008000000 */
[----:B------:R-:W-:-:S04]  /*2ed0*/  USEL UR6, UR6, URZ, UP0 ;  /* 0x000000ff06067287 */ /* 0x000fc80008000000 */
[----:B------:R-:W-:Y:S02]  /*2ee0*/  LOP3.LUT R12, R12, UR4, RZ, 0x3c, !PT ;  /* 0x000000040c0c7c12 */ /* 0x000fe4000f8e3cff */
[----:B-1----:R-:W-:-:S04]  /*2ef0*/  SHF.L.U32 R5, R9, 0x1f, RZ ;  /* 0x0000001f09057819 */ /* 0x002fc800000006ff */
[----:B------:R-:W1:Y:S02]  /*2f00*/  SYNCS.PHASECHK.TRANS64.TRYWAIT P1, [R0+URZ+0xa0], R5 ;  /* 0x0000a005000075a7 */ /* 0x000e6400080211ff */
[----:B-1----:R-:W-:Y:S05]  /*2f10*/  @!P1 BRA `(.L_x_53) ;  /* 0x00000060001c9947 */ /* 0x002fea0003800000 */
.L_x_167:
[----:B------:R-:W-:Y:S01]  /*2f20*/  LEA R4, R11, UR37, 0x4 ;  /* 0x000000250b047c11 */ /* 0x000fe2000f8e20ff */
[----:B-1----:R-:W-:Y:S01]  /*2f30*/  VIADD R0, R0, 0xb0 ;  /* 0x000000b000007836 */ /* 0x002fe20000000000 */
[----:B------:R-:W-:Y:S01]  /*2f40*/  SEL R3, R3, RZ, P0 ;  /* 0x000000ff03037207 */ /* 0x000fe20000000000 */
[----:B------:R-:W-:-:S03]  /*2f50*/  VIADD R11, R11, 0x1 ;  /* 0x000000010b0b7836 */ /* 0x000fc60000000000 */
[----:B------:R-:W1:Y:S01]  /*2f60*/  LDS.128 R4, [R4+0x130] ;  /* 0x0001300004047984 */ /* 0x000e620000000c00 */
[----:B------:R-:W-:Y:S02]  /*2f70*/  PRMT R0, RZ, 0x654, R0 ;  /* 0x00000654ff007816 */ /* 0x000fe40000000000 */
[C---:B------:R-:W-:Y:S01]  /*2f80*/  ISETP.NE.AND P1, PT, R11.reuse, 0x2, PT ;  /* 0x000000020b00780c */ /* 0x040fe20003f25270 */
[----:B------:R-:W-:Y:S01]  /*2f90*/  @!PT LDS RZ, [RZ] ;  /* 0x00000000fffff984 */ /* 0x000fe20000000800 */
[----:B------:R-:W-:Y:S01]  /*2fa0*/  @!PT LDS RZ, [RZ] ;  /* 0x00000000fffff984 */ /* 0x000fe20000000800 */
[----:B------:R-:W-:Y:S01]  /*2fb0*/  @!PT LDS RZ, [RZ] ;  /* 0x00000000fffff984 */ /* 0x000fe20000000800 */
[----:B------:R-:W-:Y:S01]  /*2fc0*/  @!PT LDS RZ, [RZ] ;  /* 0x00000000fffff984 */ /* 0x000fe20000000800 */
[----:B------:R2:W-:Y:S06]  /*2fd0*/  MEMBAR.ALL.CTA ;  /* 0x0000000000007992 */ /* 0x0005ec0000008000 */
[----:B--2---:R-:W2:Y:S01]  /*2fe0*/  FENCE.VIEW.ASYNC.S ;  /* 0x00000000000073c6 */ /* 0x004ea20000000000 */
[----:B------:R-:W-:Y:S01]  /*2ff0*/  SEL R11, R11, RZ, P1 ;  /* 0x000000ff0b0b7207 */ /* 0x000fe20000800000 */
[----:B--2---:R2:W-:Y:S01]  /*3000*/  SYNCS.ARRIVE.TRANS64.RED.A1T0 RZ, [R0+URZ], RZ ;  /* 0x000000ff00ff79a7 */ /* 0x0045e200081004ff */
[----:B-1----:R-:W-:-:S02]  /*3010*/  LOP3.LUT P3, RZ, R6, 0x1, RZ, 0xc0, !PT ;  /* 0x0000000106ff7812 */ /* 0x002fc4000786c0ff */
[----:B------:R-:W-:-:S04]  /*3020*/  SEL R5, RZ, 0x1, P0 ;  /* 0x00000001ff057807 */ /* 0x000fc80000000000 */
[----:B------:R-:W-:Y:S02]  /*3030*/  LOP3.LUT R8, R8, R5, RZ, 0x3c, !PT ;  /* 0x0000000508087212 */ /* 0x000fe400078e3cff */
[----:B--2---:R-:W-:-:S04]  /*3040*/  SEL R0, RZ, 0x1, P1 ;  /* 0x00000001ff007807 */ /* 0x004fc80000800000 */
[----:B------:R-:W-:Y:S01]  /*3050*/  LOP3.LUT R9, R9, R0, RZ, 0x3c, !PT ;  /* 0x0000000009097212 */ /* 0x000fe200078e3cff */
[----:B------:R-:W-:Y:S06]  /*3060*/  @P3 BRA `(.L_x_54) ;  /* 0xfffffffc002c3947 */ /* 0x000fec000383ffff */
[----:B------:R-:W-:Y:S01]  /*3070*/  ULEA UR5, UR6, UR37, 0x3 ;  /* 0x0000002506057291 */ /* 0x000fe2000f8e18ff */
[----:B------:R-:W-:-:S08]  /*3080*/  SHF.L.U32 R3, R12, 0x1f, RZ ;  /* 0x0000001f0c037819 */ /* 0x000fd000000006ff */
[----:B------:R-:W1:Y:S02]  /*3090*/  SYNCS.PHASECHK.TRANS64 P0, [UR5+0xb0], R3 ;  /* 0x0000b003ff0075a7 */ /* 0x000e640008001005 */
[----:B-1----:R-:W-:Y:S05]  /*30a0*/  @P0 BRA `(.L_x_55) ;  /* 0x0000000000080947 */ /* 0x002fea0003800000 */
[----:B------:R-:W1:Y:S02]  /*30b0*/  SYNCS.PHASECHK.TRANS64.TRYWAIT P0, [UR5+0xb0], R3 ;  /* 0x0000b003ff0075a7 */ /* 0x000e640008001105 */
[----:B-1----:R-:W-:Y:S05]  /*30c0*/  @!P0 BRA `(.L_x_56) ;  /* 0x0000005c00c48947 */ /* 0x002fea0003800000 */
.L_x_55:
[----:B------:R-:W-:-:S04]  /*30d0*/  UIADD3 UR4, UPT, UPT, UR6, 0x1, URZ ;  /* 0x0000000106047890 */ /* 0x000fc8000fffe0ff */
[----:B------:R-:W-:-:S04]  /*30e0*/  UISETP.NE.AND UP0, UPT, UR4, 0x2, UPT ;  /* 0x000000020400788c */ /* 0x000fc8000bf05270 */
[----:B------:R-:W-:Y:S02]  /*30f0*/  USEL UR7, URZ, 0x1, UP0 ;  /* 0x00000001ff077887 */ /* 0x000fe40008000000 */
[----:B------:R-:W-:-:S04]  /*3100*/  USEL UR4, UR4, URZ, UP0 ;  /* 0x000000ff04047287 */ /* 0x000fc80008000000 */
[----:B------:R-:W-:Y:S01]  /*3110*/  ULEA UR4, UR4, UR37, 0x3 ;  /* 0x0000002504047291 */ /* 0x000fe2000f8e18ff */
[----:B-1----:R-:W-:-:S04]  /*3120*/  LOP3.LUT R3, R12, UR7, RZ, 0x3c, !PT ;  /* 0x000000070c037c12 */ /* 0x002fc8000f8e3cff */
[----:B------:R-:W-:-:S04]  /*3130*/  SHF.L.U32 R0, R3, 0x1f, RZ ;  /* 0x0000001f03007819 */ /* 0x000fc800000006ff */
[----:B------:R-:W1:Y:S02]  /*3140*/  SYNCS.PHASECHK.TRANS64 P0, [UR4+0xb0], R0 ;  /* 0x0000b000ff0075a7 */ /* 0x000e640008001004 */
[----:B-1----:R-:W-:Y:S05]  /*3150*/  @P0 EXIT ;  /* 0x000000000000094d */ /* 0x002fea0003800000 */
[----:B------:R-:W-:Y:S02]  /*3160*/  SHF.L.U32 R3, R3, 0x1f, RZ ;  /* 0x0000001f03037819 */ /* 0x000fe400000006ff */
[----:B------:R-:W-:-:S07]  /*3170*/  MOV R0, UR4 ;  /* 0x0000000400007c02 */ /* 0x000fce0008000f00 */
.L_x_57:
[----:B-1----:R1:W2:Y:S02]  /*3180*/  SYNCS.PHASECHK.TRANS64.TRYWAIT P0, [R0+URZ+0xb0], R3 ;  /* 0x0000b003000075a7 */ /* 0x0022a400080011ff */
[----:B--2---:R-:W-:Y:S05]  /*3190*/  @!P0 NANOSLEEP.SYNCS 0x989680 ;  /* 0x009896800000895d */ /* 0x004fea0003900000 */
[----:B------:R-:W2:Y:S02]  /*31a0*/  @!P0 SYNCS.PHASECHK.TRANS64 P0, [R0+URZ+0xb0], R3 ;  /* 0x0000b003000085a7 */ /* 0x000ea400080010ff */
[----:B--2---:R-:W-:Y:S05]  /*31b0*/  @P0 EXIT ;  /* 0x000000000000094d */ /* 0x004fea0003800000 */
[----:B------:R-:W-:Y:S05]  /*31c0*/  BRA `(.L_x_57) ;  /* 0xfffffffc00ec7947 */ /* 0x000fea000383ffff */
.L_x_50:
[----:B------:R-:W-:Y:S05]  /*31d0*/  BRA.U UP4, `(.L_x_58) ;  /* 0x0000001104d07547 */ /* 0x000fea000b800000 */
[----:B------:R-:W-:Y:S01]  /*31e0*/  UMOV UR4, 0x40 ;  /* 0x0000004000047882 */ /* 0x000fe20000000000 */
[----:B------:R-:W-:Y:S01]  /*31f0*/  NOP ;  /* 0x0000000000007918 */ /* 0x000fe20000000000 */
[----:B------:R-:W-:Y:S01]  /*3200*/  ULEA UR4, UR37, UR4, 0x18 ;  /* 0x0000000425047291 */ /* 0x000fe2000f8ec0ff */
[----:B------:R-:W-:Y:S02]  /*3210*/  UMOV UR5, 0x400 ;  /* 0x0000040000057882 */ /* 0x000fe40000000000 */
[----:B------:R-:W-:-:S06]  /*3220*/  ULEA UR37, UR37, UR5, 0x18 ;  /* 0x0000000525257291 */ /* 0x000fcc000f8ec0ff */
[----:B------:R-:W1:Y:S02]  /*3230*/  LDS.U8 R2, [UR4+0x1c] ;  /* 0x00001c04ff027984 */ /* 0x000e640008000000 */
[----:B-1----:R-:W-:-:S13]  /*3240*/  ISETP.NE.AND P0, PT, R2, RZ, PT ;  /* 0x000000ff0200720c */ /* 0x002fda0003f05270 */
[----:B------:R-:W-:Y:S05]  /*3250*/  @P0 BRA `(.L_x_59) ;  /* 0x0000000400080947 */ /* 0x000fea0003800000 */
[----:B------:R-:W-:Y:S02]  /*3260*/  UISETP.NE.U32.AND UP0, UPT, UR9, 0x1, UPT ;  /* 0x000000010900788c */ /* 0x000fe4000bf05070 */
[----:B------:R-:W-:-:S07]  /*3270*/  UIADD3 UR6, UPT, UPT, UR4, 0x8, URZ ;  /* 0x0000000804067890 */ /* 0x000fce000fffe0ff */
[----:B------:R-:W-:Y:S05]  /*3280*/  BRA.U !UP0, `(.L_x_60) ;  /* 0x00000001089c7547 */ /* 0x000fea000b800000 */
[----:B------:R-:W-:Y:S01]  /*3290*/  ELECT P0, URZ, PT ;  /* 0x0000000000ff782f */ /* 0x000fe20003800000 */
[----:B------:R-:W-:-:S12]  /*32a0*/  BSSY B0, `(.L_x_60) ;  /* 0x0000025000007945 */ /* 0x000fd80003800000 */
[----:B------:R-:W-:Y:S05]  /*32b0*/  @!P0 BRA `(.L_x_61) ;  /* 0x00000000008c8947 */ /* 0x000fea0003800000 */
[----:B------:R-:W-:-:S05]  /*32c0*/  UMOV UR5, 0x10 ;  /* 0x0000001000057882 */ /* 0x000fca0000000000 */
[----:B------:R-:W-:Y:S04]  /*32d0*/  DEPBAR.LE SB1, 0x36 ;  /* 0x00009d800000791a */ /* 0x000fe80000000000 */
[----:B------:R-:W1:Y:S02]  /*32e0*/  UTCATOMSWS.2CTA.FIND_AND_SET.ALIGN UP1, UR5, UR5 ;  /* 0x00000005000575e3 */ /* 0x000e640008220800 */
[----:B-1----:R-:W-:Y:S01]  /*32f0*/  MOV R11, UR5 ;  /* 0x00000005000b7c02 */ /* 0x002fe20008000f00 */
[----:B------:R-:W-:Y:S06]  /*3300*/  BRA.U UP1, `(.L_x_62) ;  /* 0x0000000101187547 */ /* 0x000fec000b800000 */
.L_x_63:
[----:B------:R-:W-:Y:S05]  /*3310*/  NANOSLEEP 0x64 ;  /* 0x000000640000795d */ /* 0x000fea0003800000 */
[----:B------:R-:W-:-:S05]  /*3320*/  UMOV UR5, 0x10 ;  /* 0x0000001000057882 */ /* 0x000fca0000000000 */
[----:B------:R-:W-:Y:S04]  /*3330*/  DEPBAR.LE SB1, 0x36 ;  /* 0x00009d800000791a */ /* 0x000fe80000000000 */
[----:B------:R-:W1:Y:S02]  /*3340*/  UTCATOMSWS.2CTA.FIND_AND_SET.ALIGN UP1, UR5, UR5 ;  /* 0x00000005000575e3 */ /* 0x000e640008220800 */
[----:B-1----:R-:W-:Y:S01]  /*3350*/  MOV R11, UR5 ;  /* 0x00000005000b7c02 */ /* 0x002fe20008000f00 */
[----:B------:R-:W-:Y:S05]  /*3360*/  BRA.U !UP1, `(.L_x_63) ;  /* 0xfffffffd09e87547 */ /* 0x000fea000b83ffff */
.L_x_62:
[----:B------:R-:W1:Y:S01]  /*3370*/  LDS R5, [UR4+0x10] ;  /* 0x00001004ff057984 */ /* 0x000e620008000800 */
[----:B------:R-:W-:Y:S01]  /*3380*/  IMAD.U32 R3, RZ, RZ, UR37 ;  /* 0x00000025ff037e24 */ /* 0x000fe2000f8e00ff */
[----:B------:R-:W-:-:S03]  /*3390*/  MOV R2, UR8 ;  /* 0x0000000800027c02 */ /* 0x000fc60008000f00 */
[----:B------:R-:W-:Y:S01]  /*33a0*/  VIADD R3, R3, 0x150 ;  /* 0x0000015003037836 */ /* 0x000fe20000000000 */
[----:B-1----:R-:W-:-:S04]  /*33b0*/  SHF.L.U32 R5, R5, 0x1f, RZ ;  /* 0x0000001f05057819 */ /* 0x002fc800000006ff */
[----:B------:R-:W1:Y:S02]  /*33c0*/  SYNCS.PHASECHK.TRANS64.TRYWAIT P0, [UR4+0x8], R5 ;  /* 0x00000805ff0075a7 */ /* 0x000e640008001104 */
[----:B-1----:R-:W-:Y:S05]  /*33d0*/  @P0 BRA `(.L_x_64) ;  /* 0x0000000000080947 */ /* 0x002fea0003800000 */
[----:B------:R-:W1:Y:S02]  /*33e0*/  SYNCS.PHASECHK.TRANS64.TRYWAIT P0, [UR4+0x8], R5 ;  /* 0x00000805ff0075a7 */ /* 0x000e640008001104 */
[----:B-1----:R-:W-:Y:S05]  /*33f0*/  @!P0 BRA `(.L_x_65) ;  /* 0x0000005c00108947 */ /* 0x002fea0003800000 */
.L_x_64:
[----:B-1----:R-:W-:Y:S01]  /*3400*/  HFMA2 R4, -RZ, RZ, 0, 5.9604644775390625e-08 ;  /* 0x00000001ff047431 */ /* 0x002fe200000001ff */
[----:B------:R-:W-:Y:S01]  /*3410*/  UPRMT UR5, UR8, 0x654, UR6 ;  /* 0x0000065408057896 */ /* 0x000fe20008000006 */
[----:B------:R-:W-:Y:S01]  /*3420*/  IMAD.MOV.U32 R6, RZ, RZ, 0xffff ;  /* 0x0000ffffff067424 */ /* 0x000fe200078e00ff */
[----:B------:R-:W-:Y:S01]  /*3430*/  PRMT R2, R2, 0x654, R3 ;  /* 0x0000065402027816 */ /* 0x000fe20000000003 */
[----:B------:R-:W-:Y:S02]  /*3440*/  IMAD.MOV.U32 R5, RZ, RZ, 0x4 ;  /* 0x00000004ff057424 */ /* 0x000fe400078e00ff */
[----:B------:R-:W-:Y:S01]  /*3450*/  IMAD.SHL.U32 R9, R11, 0x20, RZ ;  /* 0x000000200b097824 */ /* 0x000fe200078e00ff */
[----:B------:R-:W-:Y:S02]  /*3460*/  MOV R3, UR5 ;  /* 0x0000000500037c02 */ /* 0x000fe40008000f00 */
[-C--:B------:R-:W-:Y:S01]  /*3470*/  SHF.L.U32 R7, R6, R11.reuse, RZ ;  /* 0x0000000b06077219 */ /* 0x080fe200000006ff */
[----:B------:R1:W-:Y:S01]  /*3480*/  SYNCS.ARRIVE.TRANS64.RED RZ, [UR5], R5 ;  /* 0x00000005ffff79a7 */ /* 0x0003e20008000405 */
[----:B------:R-:W-:Y:S01]  /*3490*/  SHF.L.U32 R6, R4, R11, RZ ;  /* 0x0000000b04067219 */ /* 0x000fe200000006ff */
[----:B------:R1:W-:Y:S04]  /*34a0*/  STS [UR37+0x150], R9 ;  /* 0x00015009ff007988 */ /* 0x0003e80008000825 */
[----:B------:R1:W-:Y:S04]  /*34b0*/  STAS [R2.64], R11 ;  /* 0x0000000b02007dbd */ /* 0x0003e8000c0008ff */
[----:B------:R1:W-:Y:S04]  /*34c0*/  ATOMS.OR RZ, [UR4+0x14], R7 ;  /* 0x00001407ffff798c */ /* 0x0003e8000b000004 */
[----:B------:R1:W-:Y:S04]  /*34d0*/  ATOMS.OR RZ, [UR4+0x18], R6 ;  /* 0x00001806ffff798c */ /* 0x0003e8000b000004 */
[----:B------:R1:W-:Y:S02]  /*34e0*/  ATOMS.XOR RZ, [UR4+0x10], R4 ;  /* 0x00001004ffff798c */ /* 0x0003e4000b800004 */
.L_x_61:
[----:B------:R-:W-:Y:S05]  /*34f0*/  BSYNC B0 ;  /* 0x0000000000007941 */ /* 0x000fea0003800000 */
.L_x_60:
[----:B------:R-:W-:Y:S05]  /*3500*/  BRA.U UP0, `(.L_x_66) ;  /* 0x00000001006c7547 */ /* 0x000fea000b800000 */
[----:B------:R-:W-:-:S03]  /*3510*/  UMOV UR5, 0xffffffff ;  /* 0xffffffff00057882 */ /* 0x000fc60000000000 */
[----:B------:R-:W-:Y:S05]  /*3520*/  BRA.DIV UR5, `(.L_x_67) ;  /* 0x0000005a05dc7947 */ /* 0x000fea000b800000 */
[----:B------:R-:W-:-:S13]  /*3530*/  ELECT P6, URZ, PT ;  /* 0x0000000000ff782f */ /* 0x000fda00038c0000 */
.L_x_171:
[----:B------:R-:W-:Y:S05]  /*3540*/  @!P6 BRA `(.L_x_66) ;  /* 0x00000000005ce947 */ /* 0x000fea0003800000 */
[----:B-1----:R-:W1:Y:S02]  /*3550*/  LDS R3, [UR4+0x10] ;  /* 0x00001004ff037984 */ /* 0x002e640008000800 */
[----:B-1----:R-:W-:-:S04]  /*3560*/  SHF.L.U32 R3, R3, 0x1f, RZ ;  /* 0x0000001f03037819 */ /* 0x002fc800000006ff */
[----:B------:R-:W1:Y:S02]  /*3570*/  SYNCS.PHASECHK.TRANS64.TRYWAIT P0, [UR4+0x8], R3 ;  /* 0x00000803ff0075a7 */ /* 0x000e640008001104 */
[----:B-1----:R-:W-:Y:S05]  /*3580*/  @P0 BRA `(.L_x_68) ;  /* 0x0000000000080947 */ /* 0x002fea0003800000 */
[----:B------:R-:W1:Y:S02]  /*3590*/  SYNCS.PHASECHK.TRANS64.TRYWAIT P0, [UR4+0x8], R3 ;  /* 0x00000803ff0075a7 */ /* 0x000e640008001104 */
[----:B-1----:R-:W-:Y:S05]  /*35a0*/  @!P0 BRA `(.L_x_69) ;  /* 0x0000005800dc8947 */ /* 0x002fea0003800000 */
.L_x_68:
[----:B------:R-:W2:Y:S01]  /*35b0*/  LDS R5, [UR37+0x150] ;  /* 0x00015025ff057984 */ /* 0x000ea20008000800 */
[----:B-1----:R-:W-:Y:S02]  /*35c0*/  HFMA2 R2, -RZ, RZ, 0, 5.9604644775390625e-08 ;  /* 0x00000001ff027431 */ /* 0x002fe400000001ff */
[----:B------:R-:W-:Y:S01]  /*35d0*/  IMAD.MOV.U32 R3, RZ, RZ, 0xffff ;  /* 0x0000ffffff037424 */ /* 0x000fe200078e00ff */
[----:B------:R-:W-:Y:S01]  /*35e0*/  UPRMT UR5, UR8, 0x654, UR6 ;  /* 0x0000065408057896 */ /* 0x000fe20008000006 */
[----:B--2---:R-:W-:-:S03]  /*35f0*/  IMAD.SHL.U32 R4, R5, 0x20, RZ ;  /* 0x0000002005047824 */ /* 0x004fc600078e00ff */
[-C--:B------:R-:W-:Y:S02]  /*3600*/  SHF.L.U32 R3, R3, R5.reuse, RZ ;  /* 0x0000000503037219 */ /* 0x080fe400000006ff */
[----:B------:R-:W-:Y:S01]  /*3610*/  SHF.L.U32 R5, R2, R5, RZ ;  /* 0x0000000502057219 */ /* 0x000fe200000006ff */
[----:B------:R2:W-:Y:S04]  /*3620*/  STS [UR37+0x150], R4 ;  /* 0x00015004ff007988 */ /* 0x0005e80008000825 */
[----:B------:R2:W-:Y:S04]  /*3630*/  ATOMS.OR RZ, [UR4+0x14], R3 ;  /* 0x00001403ffff798c */ /* 0x0005e8000b000004 */
[----:B------:R2:W-:Y:S01]  /*3640*/  ATOMS.OR RZ, [UR4+0x18], R5 ;  /* 0x00001805ffff798c */ /* 0x0005e2000b000004 */
[----:B------:R-:W-:Y:S03]  /*3650*/  SYNCS.ARRIVE.TRANS64.RED.A1T0 RZ, [UR5], RZ ;  /* 0x000000ffffff79a7 */ /* 0x000fe60008100405 */
[----:B------:R2:W-:Y:S01]  /*3660*/  ATOMS.XOR RZ, [UR4+0x10], R2 ;  /* 0x00001002ffff798c */ /* 0x0005e2000b800004 */
[----:B------:R-:W-:Y:S05]  /*3670*/  BRA `(.L_x_66) ;  /* 0x0000000000107947 */ /* 0x000fea0003800000 */
.L_x_59:
[----:B------:R-:W-:-:S05]  /*3680*/  MOV R2, 0xffffffff ;  /* 0xffffffff00027802 */ /* 0x000fca0000000f00 */
[----:B------:R1:W-:Y:S02]  /*3690*/  STS [UR37+0x150], R2 ;  /* 0x00015002ff007988 */ /* 0x0003e40008000825 */
[----:B-1----:R-:W-:Y:S02]  /*36a0*/  MOV R2, 0x36c0 ;  /* 0x000036c000027802 */ /* 0x002fe40000000f00 */
[----:B-----5:R-:W-:Y:S05]  /*36b0*/  CALL.REL.NOINC `($__internal_1_$__cuda_sm10x_tcgen05_guardrail_trap_phase_invalid_during_alloc) ;  /* 0x0000006000b07944 */ /* 0x020fea0003c00000 */
.L_x_66:
[----:B------:R-:W-:Y:S05]  /*36c0*/  WARPSYNC.ALL ;  /* 0x0000000000007948 */ /* 0x000fea0003800000 */
[----:B------:R-:W3:Y:S01]  /*36d0*/  S2UR UR5, SR_CgaCtaId ;  /* 0x00000000000579c3 */ /* 0x000ee20000008800 */
[----:B------:R-:W-:Y:S01]  /*36e0*/  UMOV UR4, 0x400 ;  /* 0x0000040000047882 */ /* 0x000fe20000000000 */
[----:B------:R-:W-:-:S06]  /*36f0*/  NOP ;  /* 0x0000000000007918 */ /* 0x000fcc0000000000 */
[----:B------:R-:W-:Y:S06]  /*3700*/  BAR.ARV 0x6, 0xa0 ;  /* 0x0182800000007b1d */ /* 0x000fec0000002000 */
[----:B------:R-:W4:Y:S01]  /*3710*/  LDCU UR6, c[0x0][0x38c] ;  /* 0x00007180ff0677ac */ /* 0x000f220008000800 */
[----:B------:R-:W-:Y:S01]  /*3720*/  LOP3.LUT R0, R0, 0xffff, RZ, 0xc0, !PT ;  /* 0x0000ffff00007812 */ /* 0x000fe200078ec0ff */
[----:B-1----:R-:W-:Y:S01]  /*3730*/  IMAD.MOV.U32 R9, RZ, RZ, 0x1 ;  /* 0x00000001ff097424 */ /* 0x002fe200078e00ff */
[----:B------:R-:W-:Y:S01]  /*3740*/  LOP3.LUT R8, R8, 0xffff, RZ, 0xc0, !PT ;  /* 0x0000ffff08087812 */ /* 0x000fe200078ec0ff */
[----:B------:R-:W-:Y:S01]  /*3750*/  UMOV UR17, URZ ;  /* 0x000000ff00117c82 */ /* 0x000fe20008000000 */
[----:B------:R-:W-:Y:S01]  /*3760*/  R2UR UR11, R0 ;  /* 0x00000000000b72ca */ /* 0x000fe200000e0000 */
[----:B------:R-:W-:Y:S01]  /*3770*/  UMOV UR16, URZ ;  /* 0x000000ff00107c82 */ /* 0x000fe20008000000 */
[----:B------:R-:W-:Y:S01]  /*3780*/  R2UR UR12, R8 ;  /* 0x00000000080c72ca */ /* 0x000fe200000e0000 */
[----:B------:R-:W-:Y:S01]  /*3790*/  IMAD.MOV.U32 R8, RZ, RZ, RZ ;  /* 0x000000ffff087224 */ /* 0x000fe200078e00ff */
[----:B------:R-:W-:Y:S01]  /*37a0*/  UMOV UR15, URZ ;  /* 0x000000ff000f7c82 */ /* 0x000fe20008000000 */
[----:B---3--:R-:W-:-:S02]  /*37b0*/  ULEA UR5, UR5, UR4, 0x18 ;  /* 0x0000000405057291 */ /* 0x008fc4000f8ec0ff */
[----:B------:R-:W-:Y:S02]  /*37c0*/  UISETP.NE.AND UP2, UPT, UR9, URZ, UPT ;  /* 0x000000ff0900728c */ /* 0x000fe4000bf45270 */
[----:B------:R-:W-:Y:S02]  /*37d0*/  UIADD3 UR20, UPT, UPT, UR5, 0x4300, URZ ;  /* 0x0000430005147890 */ /* 0x000fe4000fffe0ff */
[----:B------:R-:W-:Y:S02]  /*37e0*/  UIADD3 UR19, UPT, UPT, UR5, 0xe300, URZ ;  /* 0x0000e30005137890 */ /* 0x000fe4000fffe0ff */
[----:B----4-:R-:W-:Y:S01]  /*37f0*/  UIADD3 UR6, UPT, UPT, UR6, 0x3f, URZ ;  /* 0x0000003f06067890 */ /* 0x010fe2000fffe0ff */
[----:B--2---:R-:W1:Y:S01]  /*3800*/  LDS R2, [UR5+0x150] ;  /* 0x00015005ff027984 */ /* 0x004e620008000800 */
[----:B------:R-:W-:Y:S02]  /*3810*/  USHF.R.U32.HI UR20, URZ, 0x4, UR20 ;  /* 0x00000004ff147899 */ /* 0x000fe40008011614 */
[----:B------:R-:W-:-:S02]  /*3820*/  USHF.R.S32.HI UR4, URZ, 0x1f, UR6 ;  /* 0x0000001fff047899 */ /* 0x000fc40008011406 */
[----:B------:R-:W-:Y:S02]  /*3830*/  USHF.R.U32.HI UR19, URZ, 0x4, UR19 ;  /* 0x00000004ff137899 */ /* 0x000fe40008011613 */
[----:B------:R-:W-:Y:S01]  /*3840*/  ULEA.HI UR4, UR4, UR6, URZ, 0x6 ;  /* 0x0000000604047291 */ /* 0x000fe2000f8f30ff */
[----:B------:R-:W-:Y:S01]  /*3850*/  UMOV UR28, 0x0 ;  /* 0x00000000001c7882 */ /* 0x000fe20000000000 */
[----:B------:R-:W-:Y:S02]  /*3860*/  UMOV UR29, 0x8218010 ;  /* 0x08218010001d7882 */ /* 0x000fe40000000000 */
[----:B------:R-:W-:Y:S02]  /*3870*/  USHF.R.S32.HI UR4, URZ, 0x6, UR4 ;  /* 0x00000006ff047899 */ /* 0x000fe40008011404 */
[----:B------:R-:W-:Y:S02]  /*3880*/  ULOP3.LUT UR20, UR20, 0x3fff, URZ, 0xc0, !UPT ;  /* 0x00003fff14147892 */ /* 0x000fe4000f8ec0ff */
[----:B------:R-:W-:-:S02]  /*3890*/  UISETP.LT.AND UP0, UPT, UR4, 0x1, UPT ;  /* 0x000000010400788c */ /* 0x000fc4000bf01270 */
[----:B------:R-:W-:Y:S02]  /*38a0*/  ULOP3.LUT UR19, UR19, 0x3fff, URZ, 0xc0, !UPT ;  /* 0x00003fff13137892 */ /* 0x000fe4000f8ec0ff */
[----:B------:R-:W-:Y:S01]  /*38b0*/  USEL UR18, UR4, 0x1, !UP0 ;  /* 0x0000000104127887 */ /* 0x000fe2000c000000 */
[----:B------:R-:W-:Y:S01]  /*38c0*/  UMOV UR26, 0x0 ;  /* 0x00000000001a7882 */ /* 0x000fe20000000000 */
[----:B------:R-:W-:Y:S01]  /*38d0*/  UMOV UR27, 0x8218010 ;  /* 0x08218010001b7882 */ /* 0x000fe20000000000 */
[----:B------:R-:W-:Y:S01]  /*38e0*/  UMOV UR24, 0x0 ;  /* 0x0000000000187882 */ /* 0x000fe20000000000 */
[----:B------:R-:W-:Y:S01]  /*38f0*/  UMOV UR25, 0x8218010 ;  /* 0x0821801000197882 */ /* 0x000fe20000000000 */
[----:B------:R-:W-:Y:S01]  /*3900*/  UMOV UR22, 0x0 ;  /* 0x0000000000167882 */ /* 0x000fe20000000000 */
[----:B------:R-:W-:Y:S01]  /*3910*/  UMOV UR23, 0x8218010 ;  /* 0x0821801000177882 */ /* 0x000fe20000000000 */
[----:B-1----:R-:W-:Y:S02]  /*3920*/  R2UR UR21, R2 ;  /* 0x00000000021572ca */ /* 0x002fe400000e0000 */
[----:B------:R-:W-:-:S13]  /*3930*/  CS2R R2, SRZ ;  /* 0x0000000000027805 */ /* 0x000fda000001ff00 */
.L_x_77:
[C---:B------:R-:W-:Y:S02]  /*3940*/  LEA R0, R8.reuse, UR5, 0x3 ;  /* 0x0000000508007c11 */ /* 0x040fe4000f8e18ff */
[----:B------:R-:W-:Y:S02]  /*3950*/  SHF.L.U32 R5, R3, 0x1f, RZ ;  /* 0x0000001f03057819 */ /* 0x000fe400000006ff */
[----:B------:R-:W-:Y:S02]  /*3960*/  LEA R4, R8, UR5, 0x4 ;  /* 0x0000000508047c11 */ /* 0x000fe4000f8e20ff */
[----:B------:R-:W1:Y:S02]  /*3970*/  SYNCS.PHASECHK.TRANS64.TRYWAIT P0, [R0+URZ+0xa0], R5 ;  /* 0x0000a005000075a7 */ /* 0x000e6400080011ff */
[----:B-1-34-:R-:W-:Y:S05]  /*3980*/  @!P0 BRA `(.L_x_70) ;  /* 0x0000005400fc8947 */ /* 0x01afea0003800000 */
.L_x_172:
[----:B-1----:R-:W1:Y:S01]  /*3990*/  LDS.128 R4, [R4+0x130] ;  /* 0x0001300004047984 */ /* 0x002e620000000c00 */
[----:B------:R-:W-:Y:S02]  /*39a0*/  VIADD R0, R0, 0xb0 ;  /* 0x000000b000007836 */ /* 0x000fe40000000000 */
[----:B------:R-:W-:Y:S01]  /*39b0*/  VIADD R8, R8, 0x1 ;  /* 0x0000000108087836 */ /* 0x000fe20000000000 */
[----:B------:R-:W-:Y:S01]  /*39c0*/  @!PT LDS RZ, [RZ] ;  /* 0x00000000fffff984 */ /* 0x000fe20000000800 */
[----:B------:R-:W-:Y:S01]  /*39d0*/  @!PT LDS RZ, [RZ] ;  /* 0x00000000fffff984 */ /* 0x000fe20000000800 */
[----:B------:R-:W-:Y:S01]  /*39e0*/  @!PT LDS RZ, [RZ] ;  /* 0x00000000fffff984 */ /* 0x000fe20000000800 */
[----:B------:R-:W-:Y:S01]  /*39f0*/  @!PT LDS RZ, [RZ] ;  /* 0x00000000fffff984 */ /* 0x000fe20000000800 */
[----:B------:R2:W-:Y:S06]  /*3a00*/  MEMBAR.ALL.CTA ;  /* 0x0000000000007992 */ /* 0x0005ec0000008000 */
[----:B--2---:R-:W2:Y:S01]  /*3a10*/  FENCE.VIEW.ASYNC.S ;  /* 0x00000000000073c6 */ /* 0x004ea20000000000 */
[----:B------:R-:W-:-:S04]  /*3a20*/  PRMT R0, RZ, 0x654, R0 ;  /* 0x00000654ff007816 */ /* 0x000fc80000000000 */
[----:B--2---:R2:W-:Y:S01]  /*3a30*/  SYNCS.ARRIVE.TRANS64.RED.A1T0 RZ, [R0+URZ], RZ ;  /* 0x000000ff00ff79a7 */ /* 0x0045e200081004ff */
[----:B-1----:R-:W-:Y:S01]  /*3a40*/  LOP3.LUT P1, RZ, R6, 0x1, RZ, 0xc0, !PT ;  /* 0x0000000106ff7812 */ /* 0x002fe2000782c0ff */
[----:B--2---:R-:W-:-:S12]  /*3a50*/  BRA.U UP2, `(.L_x_71) ;  /* 0x0000000502087547 */ /* 0x004fd8000b800000 */
[----:B------:R-:W1:Y:S01]  /*3a60*/  LDCU UR6, c[0x0][0x38c] ;  /* 0x00007180ff0677ac */ /* 0x000e620008000800 */
[----:B------:R-:W-:Y:S02]  /*3a70*/  PLOP3.LUT P2, PT, PT, PT, PT, 0x80, 0x8 ;  /* 0x000000000008781c */ /* 0x000fe40003f4f070 */
[----:B------:R-:W-:Y:S01]  /*3a80*/  SHF.L.U32 R5, R9, 0x1f, RZ ;  /* 0x0000001f09057819 */ /* 0x000fe200000006ff */
[----:B------:R-:W-:Y:S02]  /*3a90*/  ULEA UR7, UR17, UR5, 0x3 ;  /* 0x0000000511077291 */ /* 0x000fe4000f8e18ff */
[----:B------:R-:W-:Y:S02]  /*3aa0*/  ULEA UR10, UR17, UR21, 0x6 ;  /* 0x00000015110a7291 */ /* 0x000fe4000f8e30ff */
[----:B-1----:R-:W-:-:S06]  /*3ab0*/  UISETP.GE.AND UP0, UPT, UR6, 0x1, UPT ;  /* 0x000000010600788c */ /* 0x002fcc000bf06270 */
[----:B------:R-:W-:-:S05]  /*3ac0*/  PLOP3.LUT P0, PT, PT, PT, UP0, 0x80, 0x8 ;  /* 0x000000000008781c */ /* 0x000fca0003f0f008 */
[----:B------:R-:W-:-:S08]  /*3ad0*/  @UP0 ULEA UR6, UR16, UR5, 0x3 ;  /* 0x0000000510060291 */ /* 0x000fd0000f8e18ff */
[----:B------:R-:W-:-:S04]  /*3ae0*/  @P0 SHF.L.U32 R0, R2, 0x1f, RZ ;  /* 0x0000001f02000819 */ /* 0x000fc800000006ff */
[----:B------:R1:W2:Y:S01]  /*3af0*/  @P0 SYNCS.PHASECHK.TRANS64.TRYWAIT P2, [UR6], R0 ;  /* 0x00000000ff0005a7 */ /* 0x0002a20008041106 */
[----:B------:R-:W3:Y:S02]  /*3b00*/  SYNCS.PHASECHK.TRANS64.TRYWAIT P0, [UR7+0xe0], R5 ;  /* 0x0000e005ff0075a7 */ /* 0x000ee40008001107 */
[----:B-123--:R-:W-:Y:S05]  /*3b10*/  @!P0 BRA `(.L_x_72) ;  /* 0x0000005400ac8947 */ /* 0x00efea0003800000 */
.L_x_174:
[----:B------:R-:W-:Y:S01]  /*3b20*/  UMOV UR14, UR15 ;  /* 0x0000000f000e7c82 */ /* 0x000fe20008000000 */
[----:B------:R-:W-:Y:S05]  /*3b30*/  BRA.U !UP0, `(.L_x_73) ;  /* 0x0000000108c07547 */ /* 0x000fea000b800000 */
[----:B------:R-:W-:Y:S02]  /*3b40*/  UIADD3 UR14, UPT, UPT, UR18, UR15, URZ ;  /* 0x0000000f120e7290 */ /* 0x000fe4000fffe0ff */
[----:B------:R-:W-:Y:S01]  /*3b50*/  UPLOP3.LUT UP3, UPT, UPT, UPT, UPT, 0x40, 0x4 ;  /* 0x000000000004789c */ /* 0x000fe20003f6e870 */
[----:B------:R-:W-:Y:S01]  /*3b60*/  UMOV UR13, UR4 ;  /* 0x00000004000d7c82 */ /* 0x000fe20008000000 */
[----:B------:R-:W-:-:S09]  /*3b70*/  UMOV UR46, UR16 ;  /* 0x00000010002e7c82 */ /* 0x000fd20008000000 */
.L_x_76:
[----:B--2---:R-:W-:Y:S01]  /*3b80*/  ULEA UR6, UR46, UR5, 0x3 ;  /* 0x000000052e067291 */ /* 0x004fe2000f8e18ff */
[----:B---3--:R-:W-:Y:S11]  /*3b90*/  @P2 BRA `(.L_x_74) ;  /* 0x00000000000c2947 */ /* 0x008ff60003800000 */
[----:B-1----:R-:W-:Y:S04]  /*3ba0*/  SHF.L.U32 R5, R2, 0x1f, RZ ;  /* 0x0000001f02057819 */ /* 0x002fe800000006ff */
[----:B------:R-:W1:Y:S02]  /*3bb0*/  SYNCS.PHASECHK.TRANS64.TRYWAIT P0, [UR6], R5 ;  /* 0x00000005ff0075a7 */ /* 0x000e640008001106 */
[----:B-1----:R-:W-:Y:S05]  /*3bc0*/  @!P0 BRA `(.L_x_75) ;  /* 0x0000005400988947 */ /* 0x002fea0003800000 */
.L_x_74:
[----:B------:R-:W-:Y:S01]  /*3bd0*/  UISETP.NE.AND UP0, UPT, UR13, 0x1, UPT ;  /* 0x000000010d00788c */ /* 0x000fe2000bf05270 */
[----:B------:R-:W-:Y:S01]  /*3be0*/  PLOP3.LUT P2, PT, PT, PT, PT, 0x80, 0x8 ;  /* 0x000000000008781c */ /* 0x000fe20003f4f070 */
[----:B------:R-:W-:Y:S02]  /*3bf0*/  UIADD3 UR16, UPT, UPT, UR46, 0x1, URZ ;  /* 0x000000012e107890 */ /* 0x000fe4000fffe0ff */
[----:B------:R-:W-:Y:S02]  /*3c00*/  ULEA UR32, UR46, UR20, 0x9 ;  /* 0x000000142e207291 */ /* 0x000fe4000f8e48ff */
[----:B------:R-:W-:Y:S01]  /*3c10*/  UISETP.NE.AND UP1, UPT, UR16, 0x5, UPT ;  /* 0x000000051000788c */ /* 0x000fe2000bf25270 */
[----:B------:R-:W-:Y:S01]  /*3c20*/  PLOP3.LUT P0, PT, PT, PT, UP0, 0x80, 0x8 ;  /* 0x000000000008781c */ /* 0x000fe20003f0f008 */
[----:B------:R-:W-:Y:S02]  /*3c30*/  UIADD3 UR44, UPT, UPT, UR32, 0x80, URZ ;  /* 0x00000080202c7890 */ /* 0x000fe4000fffe0ff */
[----:B------:R-:W-:Y:S02]  /*3c40*/  USEL UR31, URZ, 0x1, UP1 ;  /* 0x00000001ff1f7887 */ /* 0x000fe40008800000 */
[----:B------:R-:W-:Y:S02]  /*3c50*/  USEL UR16, UR16, URZ, UP1 ;  /* 0x000000ff10107287 */ /* 0x000fe40008800000 */
[----:B------:R-:W-:Y:S02]  /*3c60*/  UIADD3 UR40, UPT, UPT, UR32, 0x100, URZ ;  /* 0x0000010020287890 */ /* 0x000fe4000fffe0ff */
[----:B------:R-:W-:Y:S01]  /*3c70*/  @UP0 ULEA UR30, UR16, UR5, 0x3 ;  /* 0x00000005101e0291 */ /* 0x000fe2000f8e18ff */
[----:B------:R-:W-:Y:S01]  /*3c80*/  LOP3.LUT R2, R2, UR31, RZ, 0x3c, !PT ;  /* 0x0000001f02027c12 */ /* 0x000fe2000f8e3cff */
[----:B------:R-:W-:Y:S02]  /*3c90*/  UIADD3 UR36, UPT, UPT, UR32, 0x180, URZ ;  /* 0x0000018020247890 */ /* 0x000fe4000fffe0ff */
[----:B------:R-:W-:Y:S01]  /*3ca0*/  UIADD3 UR6, UPT, UPT, UR6, 0x28, URZ ;  /* 0x0000002806067890 */ /* 0x000fe2000fffe0ff */
[----:B-1----:R-:W-:Y:S01]  /*3cb0*/  @P0 SHF.L.U32 R0, R2, 0x1f, RZ ;  /* 0x0000001f02000819 */ /* 0x002fe200000006ff */
[----:B------:R-:W-:Y:S02]  /*3cc0*/  UIADD3 UR15, UPT, UPT, UR15, 0x1, URZ ;  /* 0x000000010f0f7890 */ /* 0x000fe4000fffe0ff */
[----:B------:R-:W-:Y:S01]  /*3cd0*/  UIADD3 UR13, UPT, UPT, UR13, -0x1, URZ ;  /* 0xffffffff0d0d7890 */ /* 0x000fe2000fffe0ff */
[----:B------:R2:W3:Y:S01]  /*3ce0*/  @P0 SYNCS.PHASECHK.TRANS64.TRYWAIT P2, [UR30], R0 ;  /* 0x00000000ff0005a7 */ /* 0x0004e2000804111e */
[----:B------:R-:W-:Y:S02]  /*3cf0*/  ULEA UR30, UR46, UR19, 0x9 ;  /* 0x000000132e1e7291 */ /* 0x000fe4000f8e48ff */
[----:B------:R-:W-:Y:S02]  /*3d00*/  UISETP.NE.AND UP0, UPT, UR15, UR14, UPT ;  /* 0x0000000e0f00728c */ /* 0x000fe4000bf05270 */
[----:B------:R-:W-:Y:S02]  /*3d10*/  UIADD3 UR42, UPT, UPT, UR30, 0x80, URZ ;  /* 0x000000801e2a7890 */ /* 0x000fe4000fffe0ff */
[----:B------:R-:W-:Y:S02]  /*3d20*/  UIADD3 UR38, UPT, UPT, UR30, 0x100, URZ ;  /* 0x000001001e267890 */ /* 0x000fe4000fffe0ff */
[----:B------:R-:W-:Y:S01]  /*3d30*/  UIADD3 UR34, UPT, UPT, UR30, 0x180, URZ ;  /* 0x000001801e227890 */ /* 0x000fe2000fffe0ff */
[----:B------:R-:W-:Y:S01]  /*3d40*/  UMOV UR33, 0x40004040 ;  /* 0x4000404000217882 */ /* 0x000fe20000000000 */
[----:B------:R-:W-:Y:S01]  /*3d50*/  UMOV UR31, 0x40004040 ;  /* 0x40004040001f7882 */ /* 0x000fe20000000000 */
[----:B------:R-:W-:Y:S01]  /*3d60*/  UMOV UR45, 0x40004040 ;  /* 0x40004040002d7882 */ /* 0x000fe20000000000 */
[----:B------:R2:W-:Y:S01]  /*3d70*/  UTCHMMA.2CTA gdesc[UR32], gdesc[UR30], tmem[UR10], tmem[UR28], idesc[UR29], UP3 ;  /* 0x00ff1c1e200075ea */ /* 0x0005e20009a0000a */
[----:B------:R-:W-:Y:S01]  /*3d80*/  UPLOP3.LUT UP3, UPT, UPT, UPT, UPT, 0x80, 0x8 ;  /* 0x000000000008789c */ /* 0x000fe20003f6f070 */
[----:B------:R-:W-:Y:S01]  /*3d90*/  UMOV UR43, 0x40004040 ;  /* 0x40004040002b7882 */ /* 0x000fe20000000000 */
[----:B------:R-:W-:Y:S01]  /*3da0*/  UMOV UR41, 0x40004040 ;  /* 0x4000404000297882 */ /* 0x000fe20000000000 */
[----:B------:R2:W-:Y:S01]  /*3db0*/  UTCHMMA.2CTA gdesc[UR44], gdesc[UR42], tmem[UR10], tmem[UR26], idesc[UR27], UPT ;  /* 0x00ff1a2a2c0075ea */ /* 0x0005e2000ba0000a */
[----:B------:R-:W-:Y:S01]  /*3dc0*/  UMOV UR39, 0x40004040 ;  /* 0x4000404000277882 */ /* 0x000fe20000000000 */
[----:B------:R-:W-:Y:S01]  /*3dd0*/  UMOV UR37, 0x40004040 ;  /* 0x4000404000257882 */ /* 0x000fe20000000000 */
[----:B------:R-:W-:Y:S01]  /*3de0*/  UMOV UR35, 0x40004040 ;  /* 0x4000404000237882 */ /* 0x000fe20000000000 */
[----:B------:R2:W-:Y:S01]  /*3df0*/  UTCHMMA.2CTA gdesc[UR40], gdesc[UR38], tmem[UR10], tmem[UR24], idesc[UR25], UPT ;  /* 0x00ff1826280075ea */ /* 0x0005e2000ba0000a */
[----:B------:R2:W-:Y:S01]  /*3e00*/  UTCHMMA.2CTA gdesc[UR36], gdesc[UR34], tmem[UR10], tmem[UR22], idesc[UR23], UPT ;  /* 0x00ff1622240075ea */ /* 0x0005e2000ba0000a */
[----:B------:R2:W-:Y:S01]  /*3e10*/  UTCBAR.2CTA.MULTICAST [UR6], URZ, UR12 ;  /* 0x000000ff060073e9 */ /* 0x0005e2000820080c */
[----:B------:R-:W-:Y:S01]  /*3e20*/  UMOV UR46, UR16 ;  /* 0x00000010002e7c82 */ /* 0x000fe20008000000 */
[----:B------:R-:W-:Y:S05]  /*3e30*/  BRA.U UP0, `(.L_x_76) ;  /* 0xfffffffd00507547 */ /* 0x000fea000b83ffff */
.L_x_73:
[----:B------:R-:W-:Y:S01]  /*3e40*/  UIADD3 UR7, UPT, UPT, UR7, 0xc0, URZ ;  /* 0x000000c007077890 */ /* 0x000fe2000fffe0ff */
[----:B------:R-:W-:-:S08]  /*3e50*/  UMOV UR15, UR14 ;  /* 0x0000000e000f7c82 */ /* 0x000fd00008000000 */
[----:B------:R4:W-:Y:S01]  /*3e60*/  UTCBAR.2CTA.MULTICAST [UR7], URZ, UR11 ;  /* 0x000000ff070073e9 */ /* 0x0009e2000820080b */
[----:B------:R-:W-:Y:S02]  /*3e70*/  NOP ;  /* 0x0000000000007918 */ /* 0x000fe40000000000 */
.L_x_71:
[----:B------:R-:W-:Y:S01]  /*3e80*/  UIADD3 UR17, UPT, UPT, UR17, 0x1, URZ ;  /* 0x0000000111117890 */ /* 0x000fe2000fffe0ff */
[----:B------:R-:W-:-:S03]  /*3e90*/  ISETP.NE.AND P0, PT, R8, 0x2, PT ;  /* 0x000000020800780c */ /* 0x000fc60003f05270 */
[----:B------:R-:W-:Y:S01]  /*3ea0*/  UISETP.NE.AND UP0, UPT, UR17, 0x4, UPT ;  /* 0x000000041100788c */ /* 0x000fe2000bf05270 */
[----:B-12---:R-:W-:Y:S02]  /*3eb0*/  SEL R0, RZ, 0x1, P0 ;  /* 0x00000001ff007807 */ /* 0x006fe40000000000 */
[----:B------:R-:W-:Y:S01]  /*3ec0*/  SEL R8, R8, RZ, P0 ;  /* 0x000000ff08087207 */ /* 0x000fe20000000000 */
[----:B------:R-:W-:Y:S01]  /*3ed0*/  USEL UR6, URZ, 0x1, UP0 ;  /* 0x00000001ff067887 */ /* 0x000fe20008000000 */
[----:B------:R-:W-:Y:S01]  /*3ee0*/  LOP3.LUT R3, R3, R0, RZ, 0x3c, !PT ;  /* 0x0000000003037212 */ /* 0x000fe200078e3cff */
[----:B------:R-:W-:-:S04]  /*3ef0*/  USEL UR17, UR17, URZ, UP0 ;  /* 0x000000ff11117287 */ /* 0x000fc80008000000 */
[----:B------:R-:W-:Y:S01]  /*3f00*/  LOP3.LUT R9, R9, UR6, RZ, 0x3c, !PT ;  /* 0x0000000609097c12 */ /* 0x000fe2000f8e3cff */
[----:B------:R-:W-:Y:S07]  /*3f10*/  @P1 BRA `(.L_x_77) ;  /* 0xfffffff800881947 */ /* 0x000fee000383ffff */
[----:B------:R-:W1:Y:S01]  /*3f20*/  S2UR UR4, SR_CgaCtaId ;  /* 0x00000000000479c3 */ /* 0x000e620000008800 */
[----:B------:R-:W-:Y:S01]  /*3f30*/  ELECT P0, URZ, PT ;  /* 0x0000000000ff782f */ /* 0x000fe20003800000 */
[----:B------:R-:W-:Y:S01]  /*3f40*/  HFMA2 R0, -RZ, RZ, 0, 5.9604644775390625e-08 ;  /* 0x00000001ff007431 */ /* 0x000fe200000001ff */
[----:B------:R-:W-:-:S05]  /*3f50*/  UMOV UR6, 0x40 ;  /* 0x0000004000067882 */ /* 0x000fca0000000000 */
[----:B------:R-:W-:Y:S01]  /*3f60*/  UVIRTCOUNT.DEALLOC.SMPOOL 0x80 ;  /* 0x000000800000784c */ /* 0x000fe20000000000 */
[----:B------:R-:W-:Y:S02]  /*3f70*/  UISETP.NE.AND UP0, UPT, UR9, URZ, UPT ;  /* 0x000000ff0900728c */ /* 0x000fe4000bf05270 */
[----:B-1----:R-:W-:-:S09]  /*3f80*/  ULEA UR4, UR4, UR6, 0x18 ;  /* 0x0000000604047291 */ /* 0x002fd2000f8ec0ff */
[----:B------:R1:W-:Y:S01]  /*3f90*/  @P0 STS.U8 [UR4+0x1c], R0 ;  /* 0x00001c00ff000988 */ /* 0x0003e20008000004 */
[----:B------:R-:W-:Y:S05]  /*3fa0*/  BRA.U UP0, `(.L_x_78) ;  /* 0x0000000100a07547 */ /* 0x000fea000b800000 */
[----:B------:R-:W-:Y:S01]  /*3fb0*/  UIADD3 UR6, UPT, UPT, UR5, 0xe0, URZ ;  /* 0x000000e005067890 */ /* 0x000fe2000fffe0ff */
[----:B------:R-:W-:-:S03]  /*3fc0*/  SHF.L.U32 R3, R9, 0x1f, RZ ;  /* 0x0000001f09037819 */ /* 0x000fc600000006ff */
[----:B----4-:R-:W-:-:S09]  /*3fd0*/  ULEA UR7, UR17, UR6, 0x3 ;  /* 0x0000000611077291 */ /* 0x010fd2000f8e18ff */
[----:B------:R-:W2:Y:S02]  /*3fe0*/  SYNCS.PHASECHK.TRANS64.TRYWAIT P0, [UR7], R3 ;  /* 0x00000003ff0075a7 */ /* 0x000ea40008001107 */
[----:B--2---:R-:W-:Y:S05]  /*3ff0*/  @!P0 BRA `(.L_x_79) ;  /* 0x0000005000a48947 */ /* 0x004fea0003800000 */
.L_x_177:
        /* <DEDUP_REMOVED lines=9> */
.L_x_179:
        /* <DEDUP_REMOVED lines=9> */
.L_x_181:
[----:B------:R-:W-:-:S04]  /*4120*/  UIADD3 UR9, UPT, UPT, UR9, 0x1, URZ ;  /* 0x0000000109097890 */ /* 0x000fc8000fffe0ff */
[----:B------:R-:W-:-:S04]  /*4130*/  UISETP.NE.AND UP1, UPT, UR9, 0x4, UPT ;  /* 0x000000040900788c */ /* 0x000fc8000bf25270 */
[----:B------:R-:W-:Y:S02]  /*4140*/  USEL UR7, URZ, 0x1, UP1 ;  /* 0x00000001ff077887 */ /* 0x000fe40008800000 */
[----:B------:R-:W-:-:S04]  /*4150*/  USEL UR9, UR9, URZ, UP1 ;  /* 0x000000ff09097287 */ /* 0x000fc80008800000 */
[----:B------:R-:W-:Y:S01]  /*4160*/  ULEA UR9, UR9, UR6, 0x3 ;  /* 0x0000000609097291 */ /* 0x000fe2000f8e18ff */
[----:B-1----:R-:W-:-:S04]  /*4170*/  LOP3.LUT R3, R2, UR7, RZ, 0x3c, !PT ;  /* 0x0000000702037c12 */ /* 0x002fc8000f8e3cff */
[----:B------:R-:W-:Y:S01]  /*4180*/  SHF.L.U32 R3, R3, 0x1f, RZ ;  /* 0x0000001f03037819 */ /* 0x000fe200000006ff */
[----:B------:R-:W-:-:S04]  /*4190*/  IMAD.U32 R0, RZ, RZ, UR9 ;  /* 0x00000009ff007e24 */ /* 0x000fc8000f8e00ff */
[----:B------:R1:W2:Y:S03]  /*41a0*/  SYNCS.PHASECHK.TRANS64.TRYWAIT P0, [R0+URZ], R3 ;  /* 0x00000003000075a7 */ /* 0x0002a600080011ff */
[----:B--2---:R-:W-:Y:S05]  /*41b0*/  @!P0 NANOSLEEP.SYNCS 0x989680 ;  /* 0x009896800000895d */ /* 0x004fea0003900000 */
[----:B------:R-:W2:Y:S02]  /*41c0*/  @!P0 SYNCS.PHASECHK.TRANS64 P0, [R0+URZ], R3 ;  /* 0x00000003000085a7 */ /* 0x000ea400080010ff */
[----:B--2---:R-:W-:Y:S05]  /*41d0*/  @P0 BRA `(.L_x_82) ;  /* 0x0000000000200947 */ /* 0x004fea0003800000 */
.L_x_83:
[----:B--2---:R2:W4:Y:S02]  /*41e0*/  SYNCS.PHASECHK.TRANS64.TRYWAIT P0, [R0+URZ], R3 ;  /* 0x00000003000075a7 */ /* 0x00452400080011ff */
[----:B----4-:R-:W-:Y:S05]  /*41f0*/  @!P0 NANOSLEEP.SYNCS 0x989680 ;  /* 0x009896800000895d */ /* 0x010fea0003900000 */
[----:B------:R-:W4:Y:S02]  /*4200*/  @!P0 SYNCS.PHASECHK.TRANS64 P0, [R0+URZ], R3 ;  /* 0x00000003000085a7 */ /* 0x000f2400080010ff */
[----:B----4-:R-:W-:Y:S05]  /*4210*/  @!P0 BRA `(.L_x_83) ;  /* 0xfffffffc00f08947 */ /* 0x010fea000383ffff */
[----:B------:R-:W-:Y:S05]  /*4220*/  BRA `(.L_x_82) ;  /* 0x00000000000c7947 */ /* 0x000fea0003800000 */
.L_x_78:
[----:B------:R-:W-:-:S04]  /*4230*/  UIADD3 UR6, UPT, UPT, UR5, 0x120, URZ ;  /* 0x0000012005067890 */ /* 0x000fc8000fffe0ff */
[----:B------:R-:W-:-:S09]  /*4240*/  UPRMT UR6, UR8, 0x654, UR6 ;  /* 0x0000065408067896 */ /* 0x000fd20008000006 */
[----:B------:R-:W-:Y:S03]  /*4250*/  SYNCS.ARRIVE.TRANS64.RED.A1T0 RZ, [UR6], RZ ;  /* 0x000000ffffff79a7 */ /* 0x000fe60008100406 */
.L_x_82:
[----:B-12---:R-:W-:Y:S01]  /*4260*/  SHF.L.U32 R3, RZ, 0x1f, RZ ;  /* 0x0000001fff037819 */ /* 0x006fe200000006ff */
[----:B------:R-:W-:Y:S01]  /*4270*/  UIADD3 UR6, UPT, UPT, UR5, 0x120, URZ ;  /* 0x0000012005067890 */ /* 0x000fe2000fffe0ff */
[----:B------:R-:W-:Y:S02]  /*4280*/  PLOP3.LUT P0, PT, PT, PT, UP0, 0x80, 0x8 ;  /* 0x000000000008781c */ /* 0x000fe40003f0f008 */
[----:B------:R-:W1:Y:S02]  /*4290*/  SYNCS.PHASECHK.TRANS64.TRYWAIT P1, [UR5+0x120], R3 ;  /* 0x00012003ff0075a7 */ /* 0x000e640008021105 */
[----:B-1----:R-:W-:Y:S09]  /*42a0*/  @!P1 BRA `(.L_x_84) ;  /* 0x0000005000409947 */ /* 0x002ff20003800000 */
.L_x_183:
[----:B------:R-:W-:Y:S01]  /*42b0*/  @!UP0 UPRMT UR6, UR8, 0x654, UR6 ;  /* 0x0000065408068896 */ /* 0x000fe20008000006 */
[----:B------:R-:W-:Y:S02]  /*42c0*/  UMOV UR5, 0x1 ;  /* 0x0000000100057882 */ /* 0x000fe40000000000 */
[----:B------:R-:W-:-:S06]  /*42d0*/  UMOV UR8, 0xffff ;  /* 0x0000ffff00087882 */ /* 0x000fcc0000000000 */
[----:B------:R-:W-:Y:S01]  /*42e0*/  @!P0 SYNCS.ARRIVE.TRANS64.RED.A1T0 RZ, [UR6], RZ ;  /* 0x000000ffffff89a7 */ /* 0x000fe20008100406 */
[----:B------:R-:W-:Y:S01]  /*42f0*/  NOP ;  /* 0x0000000000007918 */ /* 0x000fe20000000000 */
[----:B-1----:R-:W1:Y:S01]  /*4300*/  LDS R0, [UR4+0x14] ;  /* 0x00001404ff007984 */ /* 0x002e620008000800 */
[----:B------:R-:W-:-:S04]  /*4310*/  ULOP3.LUT UR6, UR21, 0xffff, URZ, 0xc0, !UPT ;  /* 0x0000ffff15067892 */ /* 0x000fc8000f8ec0ff */
[----:B------:R-:W-:-:S04]  /*4320*/  USHF.R.U32.HI UR6, URZ, 0x5, UR6 ;  /* 0x00000005ff067899 */ /* 0x000fc80008011606 */
[----:B------:R-:W-:Y:S02]  /*4330*/  USHF.L.U32 UR8, UR8, UR6, URZ ;  /* 0x0000000608087299 */ /* 0x000fe400080006ff */
[----:B------:R-:W-:-:S04]  /*4340*/  USHF.L.U32 UR5, UR5, UR6, URZ ;  /* 0x0000000605057299 */ /* 0x000fc800080006ff */
[----:B-1----:R-:W-:-:S04]  /*4350*/  LOP3.LUT R0, R0, UR8, RZ, 0xc0, !PT ;  /* 0x0000000800007c12 */ /* 0x002fc8000f8ec0ff */
[----:B------:R-:W-:-:S13]  /*4360*/  ISETP.NE.AND P0, PT, R0, UR8, PT ;  /* 0x0000000800007c0c */ /* 0x000fda000bf05270 */
[----:B------:R-:W-:Y:S05]  /*4370*/  @P0 BRA `(.L_x_85) ;  /* 0x0000000000580947 */ /* 0x000fea0003800000 */
[----:B------:R-:W1:Y:S02]  /*4380*/  LDS R0, [UR4+0x18] ;  /* 0x00001804ff007984 */ /* 0x000e640008000800 */
[----:B-1----:R-:W-:-:S04]  /*4390*/  LOP3.LUT R0, R0, UR5, RZ, 0xc0, !PT ;  /* 0x0000000500007c12 */ /* 0x002fc8000f8ec0ff */
[----:B------:R-:W-:-:S13]  /*43a0*/  ISETP.NE.AND P0, PT, R0, UR5, PT ;  /* 0x0000000500007c0c */ /* 0x000fda000bf05270 */
[----:B------:R-:W-:Y:S05]  /*43b0*/  @P0 BRA `(.L_x_86) ;  /* 0x00000000003c0947 */ /* 0x000fea0003800000 */
[----:B------:R-:W1:Y:S01]  /*43c0*/  S2R R2, SR_LANEID ;  /* 0x0000000000027919 */ /* 0x000e620000000000 */
[----:B------:R-:W-:Y:S01]  /*43d0*/  ULOP3.LUT UR8, URZ, UR8, URZ, 0x33, !UPT ;  /* 0x00000008ff087292 */ /* 0x000fe2000f8e33ff */
[----:B------:R-:W-:Y:S01]  /*43e0*/  LOP3.LUT R4, RZ, UR5, RZ, 0x33, !PT ;  /* 0x00000005ff047c12 */ /* 0x000fe2000f8e33ff */
[----:B----4-:R-:W-:Y:S02]  /*43f0*/  VOTEU.ANY UR7, UPT, PT ;  /* 0x0000000000077886 */ /* 0x010fe400038e0100 */
[----:B------:R-:W-:Y:S01]  /*4400*/  UFLO.U32 UR7, UR7 ;  /* 0x00000007000772bd */ /* 0x000fe200080e0000 */
[----:B------:R-:W2:Y:S01]  /*4410*/  REDUX UR5, R4 ;  /* 0x00000000040573c4 */ /* 0x000ea20000000000 */
[----:B------:R-:W-:-:S06]  /*4420*/  IMAD.U32 R0, RZ, RZ, UR8 ;  /* 0x00000008ff007e24 */ /* 0x000fcc000f8e00ff */
[----:B------:R4:W-:Y:S01]  /*4430*/  UTCATOMSWS.AND URZ, UR8 ;  /* 0x0000000800ff79e3 */ /* 0x0009e20008000000 */
[----:B------:R-:W3:Y:S01]  /*4440*/  REDUX UR6, R0 ;  /* 0x00000000000673c4 */ /* 0x000ee20000000000 */
[----:B-1----:R-:W-:Y:S01]  /*4450*/  ISETP.EQ.U32.AND P0, PT, R2, UR7, PT ;  /* 0x0000000702007c0c */ /* 0x002fe2000bf02070 */
[----:B--2---:R-:W-:Y:S01]  /*4460*/  IMAD.U32 R2, RZ, RZ, UR5 ;  /* 0x00000005ff027e24 */ /* 0x004fe2000f8e00ff */
[----:B---3--:R-:W-:-:S11]  /*4470*/  MOV R3, UR6 ;  /* 0x0000000600037c02 */ /* 0x008fd60008000f00 */
[----:B------:R4:W-:Y:S04]  /*4480*/  @P0 ATOMS.AND RZ, [UR4+0x14], R3 ;  /* 0x00001403ffff098c */ /* 0x0009e8000a800004 */
[----:B------:R4:W-:Y:S01]  /*4490*/  @P0 ATOMS.AND RZ, [UR4+0x18], R2 ;  /* 0x00001802ffff098c */ /* 0x0009e2000a800004 */
[----:B------:R-:W-:Y:S05]  /*44a0*/  BRA `(.L_x_87) ;  /* 0x0000000000147947 */ /* 0x000fea0003800000 */
.L_x_86:
[----:B------:R-:W-:Y:S02]  /*44b0*/  MOV R2, 0x44d0 ;  /* 0x000044d000027802 */ /* 0x000fe40000000f00 */
[----:B---345:R-:W-:Y:S05]  /*44c0*/  CALL.REL.NOINC `($__internal_0_$__cuda_sm10x_tcgen05_guardrail_trap_col_being_dealloced_not_returned_by_alloc) ;  /* 0x0000005400207944 */ /* 0x038fea0003c00000 */
[----:B------:R-:W-:Y:S05]  /*44d0*/  BRA `(.L_x_87) ;  /* 0x0000000000087947 */ /* 0x000fea0003800000 */
.L_x_85:
[----:B------:R-:W-:Y:S02]  /*44e0*/  MOV R2, 0x4500 ;  /* 0x0000450000027802 */ /* 0x000fe40000000f00 */
[----:B---345:R-:W-:Y:S05]  /*44f0*/  CALL.REL.NOINC `($__internal_2_$__cuda_sm10x_tcgen05_guardrail_trap_unallocated_columns_being_dealloced) ;  /* 0x00000054002c7944 */ /* 0x038fea0003c00000 */
.L_x_87:
[----:B------:R-:W-:Y:S01]  /*4500*/  NOP ;  /* 0x0000000000007918 */ /* 0x000fe20000000000 */
[----:B----4-:R-:W-:Y:S05]  /*4510*/  EXIT ;  /* 0x000000000000794d */ /* 0x010fea0003800000 */
.L_x_58:
[----:B------:R-:W-:-:S09]  /*4520*/  UISETP.NE.OR UP5, UPT, UR10, 0x3, !UP5 ;  /* 0x000000030a00788c */ /* 0x000fd2000efa5670 */
[----:B------:R-:W-:Y:S05]  /*4530*/  BRA.U UP5, `(.L_x_88) ;  /* 0x00000011056c7547 */ /* 0x000fea000b800000 */
[----:B------:R-:W1:Y:S01]  /*4540*/  LDC R0, c[0x0][0xb30] ;  /* 0x0002cc00ff007b82 */ /* 0x000e620000000800 */
[----:B------:R-:W-:Y:S01]  /*4550*/  UMOV UR4, 0x400 ;  /* 0x0000040000047882 */ /* 0x000fe20000000000 */
[----:B------:R-:W-:Y:S01]  /*4560*/  HFMA2 R34, -RZ, RZ, 0, 0 ;  /* 0x00000000ff227431 */ /* 0x000fe200000001ff */
[----:B------:R-:W-:Y:S01]  /*4570*/  ULEA UR4, UR37, UR4, 0x18 ;  /* 0x0000000425047291 */ /* 0x000fe2000f8ec0ff */
[----:B------:R-:W-:Y:S01]  /*4580*/  IMAD.MOV.U32 R37, RZ, RZ, 0x1 ;  /* 0x00000001ff257424 */ /* 0x000fe200078e00ff */
[----:B------:R-:W-:Y:S01]  /*4590*/  MOV R27, 0x1000 ;  /* 0x00001000001b7802 */ /* 0x000fe20000000f00 */
[----:B------:R-:W-:Y:S01]  /*45a0*/  IMAD.MOV.U32 R36, RZ, RZ, RZ ;  /* 0x000000ffff247224 */ /* 0x000fe200078e00ff */
[----:B------:R-:W-:Y:S01]  /*45b0*/  UIADD3 UR5, UPT, UPT, UR4, 0x68, URZ ;  /* 0x0000006804057890 */ /* 0x000fe2000fffe0ff */
[----:B------:R-:W2:Y:S01]  /*45c0*/  LDC R25, c[0x0][0x370] ;  /* 0x0000dc00ff197b82 */ /* 0x000ea20000000800 */
[----:B------:R-:W-:Y:S02]  /*45d0*/  UPLOP3.LUT UP0, UPT, UPT, UPT, UPT, 0x40, 0x4 ;  /* 0x000000000004789c */ /* 0x000fe40003f0e870 */
[----:B------:R-:W-:-:S02]  /*45e0*/  UIADD3 UR41, UPT, UPT, UR4, 0x50, URZ ;  /* 0x0000005004297890 */ /* 0x000fc4000fffe0ff */
[----:B------:R-:W-:Y:S02]  /*45f0*/  UIADD3 UR33, UPT, UPT, UR4, 0x58, URZ ;  /* 0x0000005804217890 */ /* 0x000fe4000fffe0ff */
[----:B------:R-:W-:Y:S01]  /*4600*/  UIADD3 UR25, UPT, UPT, UR4, 0x60, URZ ;  /* 0x0000006004197890 */ /* 0x000fe2000fffe0ff */
[----:B------:R-:W3:Y:S01]  /*4610*/  LDC R2, c[0x0][0xb0c] ;  /* 0x0002c300ff027b82 */ /* 0x000ee20000000800 */
[----:B------:R-:W-:-:S07]  /*4620*/  UPRMT UR5, UR37, 0x654, UR5 ;  /* 0x0000065425057896 */ /* 0x000fce0008000005 */
[----:B------:R-:W4:Y:S01]  /*4630*/  LDC R24, c[0x0][0xb20] ;  /* 0x0002c800ff187b82 */ /* 0x000f220000000800 */
[----:B-1----:R-:W-:-:S07]  /*4640*/  ISETP.NE.AND P1, PT, R0, 0x1, PT ;  /* 0x000000010000780c */ /* 0x002fce0003f25270 */
[----:B------:R-:W1:Y:S08]  /*4650*/  LDC.64 R38, c[0x0][0x348] ;  /* 0x0000d200ff267b82 */ /* 0x000e700000000a00 */
[----:B------:R-:W1:Y:S08]  /*4660*/  LDC.64 R16, c[0x0][0x888] ;  /* 0x00022200ff107b82 */ /* 0x000e700000000a00 */
[----:B------:R-:W1:Y:S08]  /*4670*/  LDC.64 R22, c[0x0][0xb10] ;  /* 0x0002c400ff167b82 */ /* 0x000e700000000a00 */
[----:B------:R-:W1:Y:S08]  /*4680*/  LDC.64 R6, c[0x0][0xb18] ;  /* 0x0002c600ff067b82 */ /* 0x000e700000000a00 */
[----:B------:R-:W1:Y:S08]  /*4690*/  LDC.64 R4, c[0x0][0xb28] ;  /* 0x0002ca00ff047b82 */ /* 0x000e700000000a00 */
[----:B------:R-:W1:Y:S08]  /*46a0*/  LDC.64 R18, c[0x0][0x890] ;  /* 0x00022400ff127b82 */ /* 0x000e700000000a00 */
[----:B--2345:R-:W1:Y:S02]  /*46b0*/  LDC R32, c[0x0][0x374] ;  /* 0x0000dd00ff207b82 */ /* 0x03ce640000000800 */
.L_x_99:
[----:B------:R-:W-:Y:S02]  /*46c0*/  LEA R0, R36, UR4, 0x3 ;  /* 0x0000000424007c11 */ /* 0x000fe4000f8e18ff */
[----:B------:R-:W-:Y:S02]  /*46d0*/  SHF.L.U32 R3, R34, 0x1f, RZ ;  /* 0x0000001f22037819 */ /* 0x000fe400000006ff */
[----:B------:R-:W-:Y:S02]  /*46e0*/  LEA R28, R36, UR4, 0x4 ;  /* 0x00000004241c7c11 */ /* 0x000fe4000f8e20ff */
[----:B--2---:R-:W2:Y:S02]  /*46f0*/  SYNCS.PHASECHK.TRANS64.TRYWAIT P0, [R0+URZ+0xa0], R3 ;  /* 0x0000a003000075a7 */ /* 0x004ea400080011ff */
[----:B--2---:R-:W-:Y:S05]  /*4700*/  @!P0 BRA `(.L_x_89) ;  /* 0x0000004c00408947 */ /* 0x004fea0003800000 */
.L_x_184:
[----:B------:R-:W-:Y:S01]  /*4710*/  ISETP.GE.AND P0, PT, R26, 0x1, PT ;  /* 0x000000011a00780c */ /* 0x000fe20003f06270 */
[----:B------:R-:W3:Y:S01]  /*4720*/  LDS.128 R28, [R28+0x130] ;  /* 0x000130001c1c7984 */ /* 0x000ee20000000c00 */
[----:B--2---:R-:W-:Y:S01]  /*4730*/  VIADD R0, R0, 0xb0 ;  /* 0x000000b000007836 */ /* 0x004fe20000000000 */
[----:B------:R-:W-:Y:S01]  /*4740*/  @!PT LDS RZ, [RZ] ;  /* 0x00000000fffff984 */ /* 0x000fe20000000800 */
[----:B------:R-:W-:Y:S01]  /*4750*/  @!PT LDS RZ, [RZ] ;  /* 0x00000000fffff984 */ /* 0x000fe20000000800 */
[----:B------:R-:W-:Y:S01]  /*4760*/  @!PT LDS RZ, [RZ] ;  /* 0x00000000fffff984 */ /* 0x000fe20000000800 */
[----:B------:R-:W-:Y:S01]  /*4770*/  @!PT LDS RZ, [RZ] ;  /* 0x00000000fffff984 */ /* 0x000fe20000000800 */
[----:B------:R2:W-:Y:S06]  /*4780*/  MEMBAR.ALL.CTA ;  /* 0x0000000000007992 */ /* 0x0005ec0000008000 */
[----:B--2---:R-:W2:Y:S01]  /*4790*/  FENCE.VIEW.ASYNC.S ;  /* 0x00000000000073c6 */ /* 0x004ea20000000000 */
[----:B------:R-:W-:Y:S04]  /*47a0*/  PRMT R0, RZ, 0x654, R0 ;  /* 0x00000654ff007816 */ /* 0x000fe80000000000 */
[----:B--2---:R2:W-:Y:S01]  /*47b0*/  SYNCS.ARRIVE.TRANS64.RED.A1T0 RZ, [R0+URZ], RZ ;  /* 0x000000ff00ff79a7 */ /* 0x0045e200081004ff */
[----:B---3--:R-:W-:Y:S11]  /*47c0*/  LOP3.LUT P3, RZ, R30, 0x1, RZ, 0xc0, !PT ;  /* 0x000000011eff7812 */ /* 0x008ff6000786c0ff */
[----:B------:R-:W-:Y:S02]  /*47d0*/  @!UPT UIADD3 URZ, UPT, UPT, URZ, URZ, URZ ;  /* 0x000000fffffff290 */ /* 0x000fe4000fffe0ff */
[----:B------:R-:W-:Y:S02]  /*47e0*/  @P3 MOV R13, R28 ;  /* 0x0000001c000d3202 */ /* 0x000fe40000000f00 */
[----:B------:R-:W-:Y:S01]  /*47f0*/  @P3 LOP3.LUT R8, R29, 0xffff, RZ, 0xc0, !PT ;  /* 0x0000ffff1d083812 */ /* 0x000fe200078ec0ff */
[----:B--2---:R-:W-:Y:S06]  /*4800*/  @!P0 BRA `(.L_x_90) ;  /* 0x0000000000a48947 */ /* 0x004fec0003800000 */
[----:B-1----:R-:W-:Y:S01]  /*4810*/  IMAD.HI.U32 R41, R32, R7, RZ ;  /* 0x0000000720297227 */ /* 0x002fe200078e00ff */
[----:B------:R-:W-:Y:S02]  /*4820*/  ISETP.NE.AND P0, PT, R6, 0x1, PT ;  /* 0x000000010600780c */ /* 0x000fe40003f05270 */
[----:B------:R-:W-:Y:S01]  /*4830*/  ISETP.NE.AND P2, PT, R26, 0x1, PT ;  /* 0x000000011a00780c */ /* 0x000fe20003f45270 */
[----:B------:R-:W-:Y:S01]  /*4840*/  IMAD.HI.U32 R40, R25, R22, RZ ;  /* 0x0000001619287227 */ /* 0x000fe200078e00ff */
[----:B------:R-:W-:Y:S02]  /*4850*/  SHF.R.U32.HI R41, RZ, R24, R41 ;  /* 0x00000018ff297219 */ /* 0x000fe40000011629 */
[----:B------:R-:W-:Y:S01]  /*4860*/  ISETP.NE.AND P4, PT, R2, 0x1, PT ;  /* 0x000000010200780c */ /* 0x000fe20003f85270 */
[----:B------:R-:W-:Y:S01]  /*4870*/  IMAD.HI.U32 R42, R13, R22, RZ ;  /* 0x000000160d2a7227 */ /* 0x000fe200078e00ff */
[----:B------:R-:W-:Y:S02]  /*4880*/  SHF.R.U32.HI R40, RZ, R23, R40 ;  /* 0x00000017ff287219 */ /* 0x000fe40000011628 */
[----:B------:R-:W-:Y:S01]  /*4890*/  SEL R3, R32, R41, !P0 ;  /* 0x0000002920037207 */ /* 0x000fe20004000000 */
[C---:B------:R-:W-:Y:S01]  /*48a0*/  IMAD.HI.U32 R41, R8.reuse, R7, RZ ;  /* 0x0000000708297227 */ /* 0x040fe200078e00ff */
[----:B------:R-:W-:Y:S02]  /*48b0*/  SEL R11, R25, R40, !P4 ;  /* 0x00000028190b7207 */ /* 0x000fe40006000000 */
[----:B------:R-:W-:Y:S01]  /*48c0*/  SHF.R.U32.HI R42, RZ, R23, R42 ;  /* 0x00000017ff2a7219 */ /* 0x000fe2000001162a */
[----:B------:R-:W-:Y:S01]  /*48d0*/  IMAD.HI.U32 R44, R3, R4, RZ ;  /* 0x00000004032c7227 */ /* 0x000fe200078e00ff */
[----:B------:R-:W-:Y:S03]  /*48e0*/  SHF.R.U32.HI R41, RZ, R24, R41 ;  /* 0x00000018ff297219 */ /* 0x000fe60000011629 */
[----:B------:R-:W-:Y:S01]  /*48f0*/  IMAD.HI.U32 R40, R11, R4, RZ ;  /* 0x000000040b287227 */ /* 0x000fe200078e00ff */
[----:B------:R-:W-:Y:S02]  /*4900*/  @P2 SHF.R.U32.HI R3, RZ, R5, R44 ;  /* 0x00000005ff032219 */ /* 0x000fe4000001162c */
[----:B------:R-:W-:Y:S02]  /*4910*/  SEL R9, R8, R41, !P0 ;  /* 0x0000002908097207 */ /* 0x000fe40004000000 */
[----:B------:R-:W-:Y:S01]  /*4920*/  @P2 SHF.R.U32.HI R11, RZ, R5, R40 ;  /* 0x00000005ff0b2219 */ /* 0x000fe20000011628 */
[C---:B------:R-:W-:Y:S01]  /*4930*/  IMAD R10, R26.reuse, R3, RZ ;  /* 0x000000031a0a7224 */ /* 0x040fe200078e02ff */
[----:B------:R-:W-:Y:S01]  /*4940*/  SEL R3, R13, R42, !P4 ;  /* 0x0000002a0d037207 */ /* 0x000fe20006000000 */
[C---:B------:R-:W-:Y:S03]  /*4950*/  IMAD.HI.U32 R14, R9.reuse, R4, RZ ;  /* 0x00000004090e7227 */ /* 0x040fe600078e00ff */
[----:B------:R-:W-:Y:S01]  /*4960*/  ISETP.GE.AND P0, PT, R9, R10, PT ;  /* 0x0000000a0900720c */ /* 0x000fe20003f06270 */
[C---:B------:R-:W-:Y:S01]  /*4970*/  IMAD R12, R26.reuse, R11, RZ ;  /* 0x0000000b1a0c7224 */ /* 0x040fe200078e02ff */
[-C--:B------:R-:W-:Y:S04]  /*4980*/  SHF.R.U32.HI R14, RZ, R5.reuse, R14 ;  /* 0x00000005ff0e7219 */ /* 0x080fe8000001160e */
[----:B------:R-:W-:Y:S02]  /*4990*/  ISETP.GE.OR P0, PT, R3, R12, P0 ;  /* 0x0000000c0300720c */ /* 0x000fe40000706670 */
[----:B------:R-:W-:Y:S05]  /*49a0*/  SEL R15, R9, R14, !P2 ;  /* 0x0000000e090f7207 */ /* 0x000fea0005000000 */
[----:B------:R-:W-:Y:S04]  /*49b0*/  IMAD.MOV R14, RZ, RZ, -R15 ;  /* 0x000000ffff0e7224 */ /* 0x000fe800078e0a0f */
[----:B------:R-:W-:Y:S02]  /*49c0*/  IMAD R14, R26, R14, R9 ;  /* 0x0000000e1a0e7224 */ /* 0x000fe400078e0209 */
[C---:B------:R-:W-:Y:S05]  /*49d0*/  @!P0 IMAD.HI.U32 R10, R3.reuse, R4, RZ ;  /* 0x00000004030a8227 */ /* 0x040fea00078e00ff */
[----:B------:R-:W-:Y:S04]  /*49e0*/  @!P0 SHF.R.U32.HI R10, RZ, R5, R10 ;  /* 0x00000005ff0a8219 */ /* 0x000fe8000001160a */
[----:B------:R-:W-:Y:S01]  /*49f0*/  @!P0 SEL R0, R3, R10, !P2 ;  /* 0x0000000a03008207 */ /* 0x000fe20005000000 */
[----:B------:R-:W-:Y:S03]  /*4a00*/  IMAD.MOV R10, RZ, RZ, -R3 ;  /* 0x000000ffff0a7224 */ /* 0x000fe600078e0a03 */
[----:B------:R-:W-:Y:S01]  /*4a10*/  @!P0 IADD3 R15, PT, PT, R15, -R0, RZ ;  /* 0x800000000f0f8210 */ /* 0x000fe20007ffe0ff */
[----:B------:R-:W-:Y:S01]  /*4a20*/  @!P0 IMAD R0, R11, R14, R0 ;  /* 0x0000000e0b008224 */ /* 0x000fe200078e0200 */
[----:B------:R-:W-:Y:S01]  /*4a30*/  IADD3 R11, PT, PT, -R9, RZ, RZ ;  /* 0x000000ff090b7210 */ /* 0x000fe20007ffe1ff */
[----:B------:R-:W-:Y:S02]  /*4a40*/  IMAD R13, R2, R10, R13 ;  /* 0x0000000a020d7224 */ /* 0x000fe400078e020d */
[----:B------:R-:W-:Y:S02]  /*4a50*/  @!P0 IMAD R9, R15, R26, R3 ;  /* 0x0000001a0f098224 */ /* 0x000fe400078e0203 */
[----:B------:R-:W-:Y:S02]  /*4a60*/  @!P0 IMAD.MOV.U32 R3, RZ, RZ, R0 ;  /* 0x000000ffff038224 */ /* 0x000fe400078e0000 */
[----:B------:R-:W-:Y:S02]  /*4a70*/  IMAD R8, R6, R11, R8 ;  /* 0x0000000b06087224 */ /* 0x000fe400078e0208 */
[----:B------:R-:W-:Y:S02]  /*4a80*/  IMAD R13, R3, R2, R13 ;  /* 0x00000002030d7224 */ /* 0x000fe400078e020d */
[----:B------:R-:W-:Y:S02]  /*4a90*/  IMAD R8, R9, R6, R8 ;  /* 0x0000000609087224 */ /* 0x000fe400078e0208 */
.L_x_90:
[----:B------:R-:W-:Y:S05]  /*4aa0*/  BRA.U UP0, `(.L_x_91) ;  /* 0x0000000100107547 */ /* 0x000fea000b800000 */
[----:B------:R-:W-:Y:S04]  /*4ab0*/  MOV R0, UR6 ;  /* 0x0000000600007c02 */ /* 0x000fe80008000f00 */
[----:B------:R-:W-:Y:S04]  /*4ac0*/  SHF.L.U32 R3, R0, 0x1f, RZ ;  /* 0x0000001f00037819 */ /* 0x000fe800000006ff */
[----:B------:R-:W2:Y:S02]  /*4ad0*/  SYNCS.PHASECHK.TRANS64.TRYWAIT P0, [UR4+0x98], R3 ;  /* 0x00009803ff0075a7 */ /* 0x000ea40008001104 */
[----:B--2---:R-:W-:Y:S05]  /*4ae0*/  @!P0 BRA `(.L_x_92) ;  /* 0x00000048005c8947 */ /* 0x004fea0003800000 */
.L_x_91:
[----:B-1----:R-:W-:Y:S02]  /*4af0*/  ISETP.NE.U32.AND P0, PT, R18, RZ, PT ;  /* 0x000000ff1200720c */ /* 0x002fe40003f05070 */
[----:B------:R-:W-:Y:S02]  /*4b00*/  R2UR UR42, R20 ;  /* 0x00000000142a72ca */ /* 0x000fe400000e0000 */
[----:B------:R-:W-:Y:S02]  /*4b10*/  R2UR UR43, R21 ;  /* 0x00000000152b72ca */ /* 0x000fe400000e0000 */
[----:B------:R-:W-:Y:S02]  /*4b20*/  ISETP.NE.AND.EX P0, PT, R19, RZ, PT, P0 ;  /* 0x000000ff1300720c */ /* 0x000fe40003f05300 */
[----:B------:R-:W-:Y:S02]  /*4b30*/  ISETP.NE.U32.AND P2, PT, R18, RZ, PT ;  /* 0x000000ff1200720c */ /* 0x000fe40003f45070 */
[----:B------:R-:W-:Y:S02]  /*4b40*/  SHF.L.U32 R12, R37, 0x1f, RZ ;  /* 0x0000001f250c7819 */ /* 0x000fe400000006ff */
[----:B------:R-:W-:Y:S03]  /*4b50*/  ISETP.NE.AND.EX P2, PT, R19, RZ, PT, P2 ;  /* 0x000000ff1300720c */ /* 0x000fe60003f45320 */
[----:B------:R-:W-:Y:S02]  /*4b60*/  USHF.L.U32 UR42, UR42, 0x7, URZ ;  /* 0x000000072a2a7899 */ /* 0x000fe400080006ff */
[----:B------:R-:W-:Y:S02]  /*4b70*/  USHF.L.U32 UR43, UR43, 0x6, URZ ;  /* 0x000000062b2b7899 */ /* 0x000fe400080006ff */
[----:B------:R-:W-:Y:S10]  /*4b80*/  @!P0 BRA `(.L_x_93) ;  /* 0x00000000002c8947 */ /* 0x000ff40003800000 */
[----:B------:R-:W-:Y:S01]  /*4b90*/  ISETP.NE.U32.AND P0, PT, R16, RZ, PT ;  /* 0x000000ff1000720c */ /* 0x000fe20003f05070 */
[----:B------:R-:W-:Y:S03]  /*4ba0*/  IMAD.MOV.U32 R63, RZ, RZ, 0x1 ;  /* 0x00000001ff3f7424 */ /* 0x000fe600078e00ff */
[----:B------:R-:W-:Y:S11]  /*4bb0*/  ISETP.NE.AND.EX P0, PT, R17, RZ, PT, P0 ;  /* 0x000000ff1100720c */ /* 0x000ff60003f05300 */
[----:B------:R-:W-:Y:S02]  /*4bc0*/  @!UPT UIADD3 URZ, UPT, UPT, URZ, URZ, URZ ;  /* 0x000000fffffff290 */ /* 0x000fe4000fffe0ff */
[----:B------:R-:W1:Y:S01]  /*4bd0*/  @P0 LDC.64 R10, c[0x0][0x888] ;  /* 0x00022200ff0a0b82 */ /* 0x000e620000000a00 */
[----:B--2---:R-:W-:Y:S04]  /*4be0*/  @P0 IMAD R0, R18, UR36, RZ ;  /* 0x0000002412000c24 */ /* 0x004fe8000f8e02ff */
[----:B-1----:R-:W-:Y:S04]  /*4bf0*/  @P0 IMAD.WIDE R10, R0, 0x4, R10 ;  /* 0x00000004000a0825 */ /* 0x002fe800078e020a */
[----:B------:R-:W-:Y:S01]  /*4c00*/  HFMA2 R0, -RZ, RZ, 0, 5.9604644775390625e-08 ;  /* 0x00000001ff007431 */ /* 0x000fe200000001ff */
[----:B------:R1:W5:Y:S04]  /*4c10*/  @P0 LDG.E R35, desc[UR46][R10.64] ;  /* 0x0000002e0a230981 */ /* 0x000368000c1e1900 */
[----:B------:R-:W-:Y:S01]  /*4c20*/  @!P0 PRMT R63, R0, 0x7610, R63 ;  /* 0x00007610003f8816 */ /* 0x000fe2000000003f */
[----:B-1----:R-:W3:Y:S06]  /*4c30*/  @!P0 LDC R35, c[0x0][0x880] ;  /* 0x00022000ff238b82 */ /* 0x002eec0000000800 */
.L_x_93:
[----:B---3-5:R-:W-:Y:S01]  /*4c40*/  @!P2 FSETP.EQ.AND P0, PT, R35, RZ, PT ;  /* 0x000000ff2300a20b */ /* 0x028fe20003f02000 */
[----:B------:R-:W-:Y:S01]  /*4c50*/  @!UPT UIADD3 URZ, UPT, UPT, URZ, URZ, URZ ;  /* 0x000000fffffff290 */ /* 0x000fe2000fffe0ff */
[----:B------:R-:W-:Y:S11]  /*4c60*/  @!P2 BRA `(.L_x_94) ;  /* 0x000000000018a947 */ /* 0x000ff60003800000 */
[----:B------:R-:W-:Y:S02]  /*4c70*/  LOP3.LUT P2, RZ, R63, 0xff, RZ, 0xc0, !PT ;  /* 0x000000ff3fff7812 */ /* 0x000fe4000784c0ff */
[----:B------:R-:W-:Y:S04]  /*4c80*/  ISETP.NE.U32.AND P0, PT, R16, RZ, PT ;  /* 0x000000ff1000720c */ /* 0x000fe80003f05070 */
[----:B------:R-:W-:Y:S04]  /*4c90*/  ISETP.NE.AND.EX P0, PT, R17, RZ, PT, P0 ;  /* 0x000000ff1100720c */ /* 0x000fe80003f05300 */
[----:B------:R-:W-:Y:S03]  /*4ca0*/  PLOP3.LUT P0, PT, P0, PT, PT, 0x8, 0x80 ;  /* 0x000000000080781c */ /* 0x000fe6000070e170 */
[----:B------:R-:W-:Y:S11]  /*4cb0*/  @P2 FSETP.EQ.AND P0, PT, R35, RZ, PT ;  /* 0x000000ff2300220b */ /* 0x000ff60003f02000 */
[----:B------:R-:W-:Y:S02]  /*4cc0*/  @!UPT UIADD3 URZ, UPT, UPT, URZ, URZ, URZ ;  /* 0x000000fffffff290 */ /* 0x000fe4000fffe0ff */
.L_x_94:
[----:B------:R-:W1:Y:S01]  /*4cd0*/  SYNCS.PHASECHK.TRANS64.TRYWAIT P2, [UR4+0x70], R12 ;  /* 0x0000700cff0075a7 */ /* 0x000e620008041104 */
[----:B------:R-:W-:Y:S04]  /*4ce0*/  ELECT P4, URZ, PT ;  /* 0x0000000000ff782f */ /* 0x000fe80003880000 */
[----:B------:R-:W-:Y:S11]  /*4cf0*/  PLOP3.LUT P4, PT, P0, P4, PT, 0xf2, 0x2f ;  /* 0x00000000002f781c */ /* 0x000ff60000789e72 */
[----:B------:R-:W-:Y:S02]  /*4d00*/  @!UPT UIADD3 URZ, UPT, UPT, URZ, URZ, URZ ;  /* 0x000000fffffff290 */ /* 0x000fe4000fffe0ff */
[----:B------:R-:W-:Y:S05]  /*4d10*/  @!P4 IADD3 R9, P0, PT, R38, 0x580, RZ ;  /* 0x000005802609c810 */ /* 0x000fea0007f1e0ff */
[----:B--2---:R-:W-:Y:S01]  /*4d20*/  @!P4 IMAD.X R0, RZ, RZ, R39, P0 ;  /* 0x000000ffff00c224 */ /* 0x004fe200000e0627 */
[----:B-1----:R-:W-:Y:S07]  /*4d30*/  @!P2 BRA `(.L_x_95) ;  /* 0x0000004400e0a947 */ /* 0x002fee0003800000 */
.L_x_187:
[----:B------:R-:W-:Y:S01]  /*4d40*/  @!P4 R2UR UR8, R9 ;  /* 0x000000000908c2ca */ /* 0x000fe200000e0000 */
[----:B------:R-:W-:Y:S01]  /*4d50*/  VOTEU.ALL UP0, P4 ;  /* 0x0000000000ff7886 */ /* 0x000fe20002000000 */
[----:B------:R-:W-:Y:S01]  /*4d60*/  @!P4 R2UR UR7, R0 ;  /* 0x000000000007c2ca */ /* 0x000fe200000e0000 */
[----:B------:R-:W-:Y:S01]  /*4d70*/  VOTEU.ALL UP1, P4 ;  /* 0x0000000000ff7886 */ /* 0x000fe20002020000 */
[----:B------:R-:W-:Y:S01]  /*4d80*/  UMOV UR14, 0x0 ;  /* 0x00000000000e7882 */ /* 0x000fe20000000000 */
[----:B------:R-:W-:Y:S01]  /*4d90*/  UMOV UR15, 0x10000000 ;  /* 0x10000000000f7882 */ /* 0x000fe20000000000 */
[----:B------:R-:W-:Y:S01]  /*4da0*/  @!UP0 UIADD3 UR40, UPT, UPT, UR4, 0x200, URZ ;  /* 0x0000020004288890 */ /* 0x000fe2000fffe0ff */
[----:B------:R-:W-:Y:S01]  /*4db0*/  @!P4 IMAD.MOV.U32 R0, RZ, RZ, 0x1000 ;  /* 0x00001000ff00c424 */ /* 0x000fe200078e00ff */
[----:B------:R-:W-:Y:S01]  /*4dc0*/  UMOV UR44, UR36 ;  /* 0x00000024002c7c82 */ /* 0x000fe20008000000 */
[----:B------:R-:W-:Y:S01]  /*4dd0*/  @!UP0 UIADD3 UR10, UPT, UPT, UR42, 0x40, URZ ;  /* 0x000000402a0a8890 */ /* 0x000fe2000fffe0ff */
[----:B------:R-:W-:Y:S01]  /*4de0*/  @!P4 IADD3 R9, P0, PT, R38, 0x580, RZ ;  /* 0x000005802609c810 */ /* 0x000fe20007f1e0ff */
[----:B------:R-:W-:Y:S01]  /*4df0*/  UMOV UR9, UR41 ;  /* 0x0000002900097c82 */ /* 0x000fe20008000000 */
[----:B------:R-:W-:Y:S01]  /*4e00*/  UMOV UR11, UR43 ;  /* 0x0000002b000b7c82 */ /* 0x000fe20008000000 */
[----:B------:R-:W-:Y:S01]  /*4e10*/  IMAD.U32 R10, RZ, RZ, UR8 ;  /* 0x00000008ff0a7e24 */ /* 0x000fe2000f8e00ff */
[----:B------:R-:W-:Y:S01]  /*4e20*/  @!UP0 UIADD3 UR8, UPT, UPT, UR4, 0xa00, URZ ;  /* 0x00000a0004088890 */ /* 0x000fe2000fffe0ff */
[----:B------:R-:W-:Y:S01]  /*4e30*/  IMAD.U32 R11, RZ, RZ, UR7 ;  /* 0x00000007ff0b7e24 */ /* 0x000fe2000f8e00ff */
[----:B------:R-:W-:Y:S01]  /*4e40*/  VOTEU.ALL UP0, P4 ;  /* 0x0000000000ff7886 */ /* 0x000fe20002000000 */
[----:B------:R-:W-:Y:S01]  /*4e50*/  UMOV UR12, UR36 ;  /* 0x00000024000c7c82 */ /* 0x000fe20008000000 */
[----:B------:R-:W-:Y:S01]  /*4e60*/  @!P4 R2UR UR16, R10 ;  /* 0x000000000a10c2ca */ /* 0x000fe200000e0000 */
[----:B------:R-:W-:Y:S01]  /*4e70*/  UPRMT UR7, UR37, 0x654, UR41 ;  /* 0x0000065425077896 */ /* 0x000fe20008000029 */
[----:B------:R-:W-:Y:S11]  /*4e80*/  @!P4 R2UR UR17, R11 ;  /* 0x000000000b11c2ca */ /* 0x000ff600000e0000 */
[----:B------:R-:W-:Y:S02]  /*4e90*/  @!UPT UIADD3 URZ, UPT, UPT, URZ, URZ, URZ ;  /* 0x000000fffffff290 */ /* 0x000fe4000fffe0ff */
[----:B------:R2:W-:Y:S01]  /*4ea0*/  @!UP1 UTMALDG.3D [UR40], [UR16], desc[UR14] ;  /* 0x00000e28100095b4 */ /* 0x0005e20008011000 */
[----:B------:R2:W-:Y:S01]  /*4eb0*/  @!UP0 UTMALDG.3D [UR8], [UR16], desc[UR14] ;  /* 0x00000e08100085b4 */ /* 0x0005e20008011000 */
[----:B------:R3:W-:Y:S01]  /*4ec0*/  @!P4 SYNCS.ARRIVE.TRANS64.RED.A0TR RZ, [UR4+0x50], R0 ;  /* 0x00005000ffffc9a7 */ /* 0x0007e20008300404 */
[----:B------:R-:W-:Y:S01]  /*4ed0*/  SYNCS.ARRIVE.TRANS64.RED.A1T0 RZ, [UR7], RZ ;  /* 0x000000ffffff79a7 */ /* 0x000fe20008100407 */
[----:B---3--:R-:W-:Y:S01]  /*4ee0*/  @!P4 IMAD.X R0, RZ, RZ, R39, P0 ;  /* 0x000000ffff00c224 */ /* 0x008fe200000e0627 */
[----:B------:R-:W3:Y:S02]  /*4ef0*/  SYNCS.PHASECHK.TRANS64.TRYWAIT P2, [UR4+0x78], R12 ;  /* 0x0000780cff0075a7 */ /* 0x000ee40008041104 */
[----:B--23--:R-:W-:Y:S05]  /*4f00*/  @!P2 BRA `(.L_x_96) ;  /* 0x000000440084a947 */ /* 0x00cfea0003800000 */
.L_x_189:
        /* <DEDUP_REMOVED lines=8> */
[----:B------:R-:W-:Y:S01]  /*4f90*/  @!UP0 UIADD3 UR32, UPT, UPT, UR4, 0x1200, URZ ;  /* 0x0000120004208890 */ /* 0x000fe2000fffe0ff */
[----:B------:R-:W-:Y:S01]  /*4fa0*/  @!P4 IADD3 R21, P0, PT, R38, 0x580, RZ ;  /* 0x000005802615c810 */ /* 0x000fe20007f1e0ff */
[----:B------:R-:W-:Y:S01]  /*4fb0*/  UMOV UR35, UR43 ;  /* 0x0000002b00237c82 */ /* 0x000fe20008000000 */
[----:B------:R-:W-:Y:S02]  /*4fc0*/  @!UP0 UIADD3 UR10, UPT, UPT, UR42, 0x50, URZ ;  /* 0x000000502a0a8890 */ /* 0x000fe4000fffe0ff */
[----:B------:R-:W-:Y:S01]  /*4fd0*/  IMAD.U32 R10, RZ, RZ, UR8 ;  /* 0x00000008ff0a7e24 */ /* 0x000fe2000f8e00ff */
[----:B------:R-:W-:Y:S01]  /*4fe0*/  @!UP0 UIADD3 UR8, UPT, UPT, UR4, 0x1a00, URZ ;  /* 0x00001a0004088890 */ /* 0x000fe2000fffe0ff */
[----:B------:R-:W-:Y:S01]  /*4ff0*/  IMAD.U32 R11, RZ, RZ, UR7 ;  /* 0x00000007ff0b7e24 */ /* 0x000fe2000f8e00ff */
[----:B------:R-:W-:Y:S01]  /*5000*/  VOTEU.ALL UP0, P4 ;  /* 0x0000000000ff7886 */ /* 0x000fe20002000000 */
[----:B------:R-:W-:Y:S01]  /*5010*/  UMOV UR9, UR33 ;  /* 0x0000002100097c82 */ /* 0x000fe20008000000 */
[----:B------:R-:W-:Y:S01]  /*5020*/  @!P4 R2UR UR16, R10 ;  /* 0x000000000a10c2ca */ /* 0x000fe200000e0000 */
[----:B------:R-:W-:Y:S01]  /*5030*/  UMOV UR11, UR43 ;  /* 0x0000002b000b7c82 */ /* 0x000fe20008000000 */
[----:B------:R-:W-:Y:S01]  /*5040*/  @!P4 R2UR UR17, R11 ;  /* 0x000000000b11c2ca */ /* 0x000fe200000e0000 */
[----:B------:R-:W-:Y:S01]  /*5050*/  UMOV UR12, UR36 ;  /* 0x00000024000c7c82 */ /* 0x000fe20008000000 */
[----:B------:R-:W-:Y:S01]  /*5060*/  UPRMT UR7, UR37, 0x654, UR33 ;  /* 0x0000065425077896 */ /* 0x000fe20008000021 */
[----:B------:R-:W-:Y:S10]  /*5070*/  @!P4 IMAD.X R20, RZ, RZ, R39, P0 ;  /* 0x000000ffff14c224 */ /* 0x000ff400000e0627 */
[----:B------:R2:W-:Y:S01]  /*5080*/  @!UP1 UTMALDG.3D [UR32], [UR16], desc[UR14] ;  /* 0x00000e20100095b4 */ /* 0x0005e20008011000 */
[----:B------:R2:W-:Y:S01]  /*5090*/  @!UP0 UTMALDG.3D [UR8], [UR16], desc[UR14] ;  /* 0x00000e08100085b4 */ /* 0x0005e20008011000 */
[----:B------:R2:W-:Y:S01]  /*50a0*/  @!P4 SYNCS.ARRIVE.TRANS64.RED.A0TR RZ, [UR4+0x58], R0 ;  /* 0x00005800ffffc9a7 */ /* 0x0005e20008300404 */
[----:B------:R-:W-:Y:S01]  /*50b0*/  SYNCS.ARRIVE.TRANS64.RED.A1T0 RZ, [UR7], RZ ;  /* 0x000000ffffff79a7 */ /* 0x000fe20008100407 */
[----:B------:R-:W3:Y:S02]  /*50c0*/  SYNCS.PHASECHK.TRANS64.TRYWAIT P2, [UR4+0x80], R12 ;  /* 0x0000800cff0075a7 */ /* 0x000ee40008041104 */
[----:B--23--:R-:W-:Y:S05]  /*50d0*/  @!P2 BRA `(.L_x_97) ;  /* 0x000000440028a947 */ /* 0x00cfea0003800000 */
.L_x_191:
[----:B------:R-:W2:Y:S01]  /*50e0*/  LDC.64 R14, c[0x0][0xb10] ;  /* 0x0002c400ff0e7b82 */ /* 0x000ea20000000a00 */
[----:B------:R-:W-:Y:S01]  /*50f0*/  @!P4 R2UR UR8, R21 ;  /* 0x000000001508c2ca */ /* 0x000fe200000e0000 */
[----:B------:R-:W-:Y:S01]  /*5100*/  VOTEU.ALL UP0, P4 ;  /* 0x0000000000ff7886 */ /* 0x000fe20002000000 */
[----:B------:R-:W-:Y:S01]  /*5110*/  @!P4 R2UR UR7, R20 ;  /* 0x000000001407c2ca */ /* 0x000fe200000e0000 */
[----:B------:R-:W-:Y:S01]  /*5120*/  VOTEU.ALL UP1, P4 ;  /* 0x0000000000ff7886 */ /* 0x000fe20002020000 */
[----:B------:R-:W-:Y:S03]  /*5130*/  UMOV UR14, 0x0 ;  /* 0x00000000000e7882 */ /* 0x000fe60000000000 */
[----:B------:R-:W3:Y:S01]  /*5140*/  LDC.64 R10, c[0x0][0xb18] ;  /* 0x0002c600ff0a7b82 */ /* 0x000ee20000000a00 */
[----:B------:R-:W-:Y:S01]  /*5150*/  @!UP0 UIADD3 UR26, UPT, UPT, UR42, 0x20, URZ ;  /* 0x000000202a1a8890 */ /* 0x000fe2000fffe0ff */
[----:B------:R-:W-:Y:S01]  /*5160*/  @P3 SHF.R.U32.HI R33, RZ, 0x10, R29 ;  /* 0x00000010ff213819 */ /* 0x000fe2000001161d */
[----:B------:R-:W-:Y:S01]  /*5170*/  @!UP0 UIADD3 UR24, UPT, UPT, UR4, 0x2200, URZ ;  /* 0x0000220004188890 */ /* 0x000fe2000fffe0ff */
[----:B------:R-:W-:Y:S01]  /*5180*/  VIADD R36, R36, 0x1 ;  /* 0x0000000124247836 */ /* 0x000fe20000000000 */
[----:B------:R-:W-:Y:S03]  /*5190*/  UMOV UR15, 0x10000000 ;  /* 0x10000000000f7882 */ /* 0x000fe60000000000 */
[----:B------:R-:W4:Y:S01]  /*51a0*/  @!P1 LDC R0, c[0x0][0xb20] ;  /* 0x0002c800ff009b82 */ /* 0x000f220000000800 */
[----:B------:R-:W-:Y:S01]  /*51b0*/  UMOV UR27, UR43 ;  /* 0x0000002b001b7c82 */ /* 0x000fe20008000000 */
[----:B------:R-:W-:Y:S01]  /*51c0*/  IMAD.U32 R20, RZ, RZ, UR8 ;  /* 0x00000008ff147e24 */ /* 0x000fe2000f8e00ff */
[----:B------:R-:W-:Y:S05]  /*51d0*/  UMOV UR28, UR36 ;  /* 0x00000024001c7c82 */ /* 0x000fea0008000000 */
[----:B-1----:R-:W1:Y:S01]  /*51e0*/  @!P1 LDC R3, c[0x0][0xb0c] ;  /* 0x0002c300ff039b82 */ /* 0x002e620000000800 */
[----:B------:R-:W-:Y:S01]  /*51f0*/  IMAD.U32 R21, RZ, RZ, UR7 ;  /* 0x00000007ff157e24 */ /* 0x000fe2000f8e00ff */
[----:B------:R-:W-:Y:S01]  /*5200*/  @!UP0 UIADD3 UR10, UPT, UPT, UR42, 0x60, URZ ;  /* 0x000000602a0a8890 */ /* 0x000fe2000fffe0ff */
[----:B------:R-:W-:Y:S01]  /*5210*/  @!P4 R2UR UR16, R20 ;  /* 0x000000001410c2ca */ /* 0x000fe200000e0000 */
[----:B------:R-:W-:Y:S01]  /*5220*/  @!UP0 UIADD3 UR8, UPT, UPT, UR4, 0x2a00, URZ ;  /* 0x00002a0004088890 */ /* 0x000fe2000fffe0ff */
[----:B------:R-:W-:Y:S01]  /*5230*/  @!P4 IMAD.MOV.U32 R20, RZ, RZ, 0x1000 ;  /* 0x00001000ff14c424 */ /* 0x000fe200078e00ff */
[----:B------:R-:W-:Y:S01]  /*5240*/  @!P4 R2UR UR17, R21 ;  /* 0x000000001511c2ca */ /* 0x000fe200000e0000 */
[----:B------:R-:W-:Y:S01]  /*5250*/  VOTEU.ALL UP0, P4 ;  /* 0x0000000000ff7886 */ /* 0x000fe20002000000 */
[----:B------:R-:W-:Y:S01]  /*5260*/  UMOV UR9, UR25 ;  /* 0x0000001900097c82 */ /* 0x000fe20008000000 */
[----:B------:R-:W-:Y:S01]  /*5270*/  UMOV UR11, UR43 ;  /* 0x0000002b000b7c82 */ /* 0x000fe20008000000 */
[----:B------:R-:W-:Y:S01]  /*5280*/  UMOV UR12, UR36 ;  /* 0x00000024000c7c82 */ /* 0x000fe20008000000 */
[----:B------:R-:W-:Y:S08]  /*5290*/  UPRMT UR7, UR37, 0x654, UR25 ;  /* 0x0000065425077896 */ /* 0x000ff00008000019 */
[----:B------:R1:W-:Y:S02]  /*52a0*/  @!UP1 UTMALDG.3D [UR24], [UR16], desc[UR14] ;  /* 0x00000e18100095b4 */ /* 0x0003e40008011000 */
[----:B-1----:R-:W-:Y:S01]  /*52b0*/  @!P1 ISETP.NE.AND P2, PT, R3, 0x1, PT ;  /* 0x000000010300980c */ /* 0x002fe20003f45270 */
[C---:B--2---:R-:W-:Y:S01]  /*52c0*/  @!P1 IMAD.HI.U32 R14, R13.reuse, R14, RZ ;  /* 0x0000000e0d0e9227 */ /* 0x044fe200078e00ff */
[----:B---3--:R-:W-:Y:S01]  /*52d0*/  @!P1 ISETP.NE.AND P0, PT, R10, 0x1, PT ;  /* 0x000000010a00980c */ /* 0x008fe20003f05270 */
[----:B------:R1:W-:Y:S01]  /*52e0*/  @!UP0 UTMALDG.3D [UR8], [UR16], desc[UR14] ;  /* 0x00000e08100085b4 */ /* 0x0003e20008011000 */
[----:B------:R1:W-:Y:S01]  /*52f0*/  @!P4 SYNCS.ARRIVE.TRANS64.RED.A0TR RZ, [UR4+0x60], R20 ;  /* 0x00006014ffffc9a7 */ /* 0x0003e20008300404 */
[C---:B------:R-:W-:Y:S01]  /*5300*/  @!P1 IMAD.HI.U32 R11, R8.reuse, R11, RZ ;  /* 0x0000000b080b9227 */ /* 0x040fe200078e00ff */
[----:B------:R-:W-:Y:S04]  /*5310*/  @!P1 SHF.R.U32.HI R14, RZ, R15, R14 ;  /* 0x0000000fff0e9219 */ /* 0x000fe8000001160e */
[----:B----4-:R-:W-:Y:S02]  /*5320*/  @!P1 SHF.R.U32.HI R9, RZ, R0, R11 ;  /* 0x00000000ff099219 */ /* 0x010fe4000001160b */
[----:B------:R-:W-:Y:S02]  /*5330*/  @!P1 SEL R14, R13, R14, !P2 ;  /* 0x0000000e0d0e9207 */ /* 0x000fe40005000000 */
[----:B------:R-:W-:Y:S05]  /*5340*/  @!P1 SEL R9, R8, R9, !P0 ;  /* 0x0000000908099207 */ /* 0x000fea0004000000 */
[----:B------:R-:W-:Y:S01]  /*5350*/  @!P1 IMAD.IADD R0, R9, 0x1, -R14 ;  /* 0x0000000109009824 */ /* 0x000fe200078e0a0e */
[----:B------:R-:W-:Y:S01]  /*5360*/  SYNCS.ARRIVE.TRANS64.RED.A1T0 RZ, [UR7], RZ ;  /* 0x000000ffffff79a7 */ /* 0x000fe20008100407 */
[----:B------:R-:W-:Y:S02]  /*5370*/  @!P1 IMAD.IADD R9, R14, 0x1, -R9 ;  /* 0x000000010e099824 */ /* 0x000fe400078e0a09 */
[----:B------:R-:W-:Y:S02]  /*5380*/  @!P1 IMAD R13, R0, R3, R13 ;  /* 0x00000003000d9224 */ /* 0x000fe400078e020d */
[----:B------:R-:W-:Y:S01]  /*5390*/  @!P1 IMAD R8, R9, R10, R8 ;  /* 0x0000000a09089224 */ /* 0x000fe200078e0208 */
[----:B------:R-:W2:Y:S02]  /*53a0*/  SYNCS.PHASECHK.TRANS64.TRYWAIT P5, [UR4+0x88], R12 ;  /* 0x0000880cff0075a7 */ /* 0x000ea400080a1104 */
[----:B-12---:R-:W-:Y:S05]  /*53b0*/  @!P5 BRA `(.L_x_98) ;  /* 0x000000400088d947 */ /* 0x006fea0003800000 */
.L_x_193:
[----:B-1----:R-:W-:Y:S01]  /*53c0*/  @!P4 IADD3 R3, P0, PT, R38, 0x580, RZ ;  /* 0x000005802603c810 */ /* 0x002fe20007f1e0ff */
[----:B------:R-:W-:Y:S01]  /*53d0*/  VOTEU.ALL UP0, P4 ;  /* 0x0000000000ff7886 */ /* 0x000fe20002000000 */
[----:B------:R-:W-:Y:S01]  /*53e0*/  VOTEU.ALL UP1, P4 ;  /* 0x0000000000ff7886 */ /* 0x000fe20002020000 */
[----:B------:R-:W-:Y:S01]  /*53f0*/  UMOV UR14, 0x0 ;  /* 0x00000000000e7882 */ /* 0x000fe20000000000 */
[----:B------:R-:W-:Y:S01]  /*5400*/  @!P4 R2UR UR8, R3 ;  /* 0x000000000308c2ca */ /* 0x000fe200000e0000 */
[----:B------:R-:W-:Y:S01]  /*5410*/  @!P4 IMAD.X R0, RZ, RZ, R39, P0 ;  /* 0x000000ffff00c224 */ /* 0x000fe200000e0627 */
[----:B------:R-:W-:Y:S01]  /*5420*/  @!UP0 UIADD3 UR17, UPT, UPT, UR4, 0x68, URZ ;  /* 0x0000006804118890 */ /* 0x000fe2000fffe0ff */
[----:B------:R-:W-:Y:S01]  /*5430*/  ISETP.NE.AND P0, PT, R36, 0x2, PT ;  /* 0x000000022400780c */ /* 0x000fe20003f05270 */
[----:B------:R-:W-:Y:S01]  /*5440*/  @!UP0 UIADD3 UR18, UPT, UPT, UR42, 0x30, URZ ;  /* 0x000000302a128890 */ /* 0x000fe2000fffe0ff */
[----:B------:R-:W-:Y:S01]  /*5450*/  LOP3.LUT R37, R37, 0x1, RZ, 0x3c, !PT ;  /* 0x0000000125257812 */ /* 0x000fe200078e3cff */
[----:B------:R-:W-:Y:S01]  /*5460*/  @!UP0 UIADD3 UR16, UPT, UPT, UR4, 0x3200, URZ ;  /* 0x0000320004108890 */ /* 0x000fe2000fffe0ff */
[----:B------:R-:W-:Y:S01]  /*5470*/  @!P4 R2UR UR7, R0 ;  /* 0x000000000007c2ca */ /* 0x000fe200000e0000 */
[----:B------:R-:W-:Y:S01]  /*5480*/  UMOV UR15, 0x10000000 ;  /* 0x10000000000f7882 */ /* 0x000fe20000000000 */
[----:B------:R-:W-:Y:S01]  /*5490*/  UMOV UR19, UR43 ;  /* 0x0000002b00137c82 */ /* 0x000fe20008000000 */
[----:B------:R-:W-:Y:S01]  /*54a0*/  UMOV UR20, UR36 ;  /* 0x0000002400147c82 */ /* 0x000fe20008000000 */
[----:B------:R-:W-:Y:S01]  /*54b0*/  @!UP0 UIADD3 UR10, UPT, UPT, UR42, 0x70, URZ ;  /* 0x000000702a0a8890 */ /* 0x000fe2000fffe0ff */
[----:B------:R-:W-:Y:S01]  /*54c0*/  SEL R3, RZ, 0x1, P0 ;  /* 0x00000001ff037807 */ /* 0x000fe20000000000 */
[----:B------:R-:W-:Y:S01]  /*54d0*/  IMAD.U32 R10, RZ, RZ, UR8 ;  /* 0x00000008ff0a7e24 */ /* 0x000fe2000f8e00ff */
[----:B------:R-:W-:Y:S01]  /*54e0*/  @!UP0 UIADD3 UR8, UPT, UPT, UR4, 0x3a00, URZ ;  /* 0x00003a0004088890 */ /* 0x000fe2000fffe0ff */
[----:B------:R-:W-:Y:S01]  /*54f0*/  IMAD.IADD R20, R8, 0x1, R62 ;  /* 0x0000000108147824 */ /* 0x000fe200078e023e */
[----:B------:R-:W-:Y:S01]  /*5500*/  VOTEU.ALL UP0, P4 ;  /* 0x0000000000ff7886 */ /* 0x000fe20002000000 */
[----:B------:R-:W-:Y:S01]  /*5510*/  UMOV UR11, UR43 ;  /* 0x0000002b000b7c82 */ /* 0x000fe20008000000 */
[----:B------:R-:W-:Y:S01]  /*5520*/  @!P4 R2UR UR22, R10 ;  /* 0x000000000a16c2ca */ /* 0x000fe200000e0000 */
[----:B------:R-:W-:Y:S01]  /*5530*/  UMOV UR12, UR36 ;  /* 0x00000024000c7c82 */ /* 0x000fe20008000000 */
[----:B------:R-:W-:Y:S01]  /*5540*/  IMAD.U32 R11, RZ, RZ, UR7 ;  /* 0x00000007ff0b7e24 */ /* 0x000fe2000f8e00ff */
[----:B------:R-:W-:Y:S01]  /*5550*/  UMOV UR9, UR17 ;  /* 0x0000001100097c82 */ /* 0x000fe20008000000 */
[----:B------:R-:W-:Y:S01]  /*5560*/  @P3 R2UR UR36, R33 ;  /* 0x00000000212432ca */ /* 0x000fe200000e0000 */
[----:B------:R-:W-:Y:S01]  /*5570*/  IMAD.IADD R21, R13, 0x1, R64 ;  /* 0x000000010d157824 */ /* 0x000fe200078e0240 */
[----:B------:R-:W-:Y:S02]  /*5580*/  LOP3.LUT R34, R34, R3, RZ, 0x3c, !PT ;  /* 0x0000000322227212 */ /* 0x000fe400078e3cff */
[----:B------:R-:W-:Y:S02]  /*5590*/  @!P4 R2UR UR23, R11 ;  /* 0x000000000b17c2ca */ /* 0x000fe400000e0000 */
[----:B------:R-:W-:Y:S11]  /*55a0*/  SEL R36, R36, RZ, P0 ;  /* 0x000000ff24247207 */ /* 0x000ff60000000000 */
[----:B------:R2:W-:Y:S01]  /*55b0*/  @!UP1 UTMALDG.3D [UR16], [UR22], desc[UR14] ;  /* 0x00000e10160095b4 */ /* 0x0005e20008011000 */
[----:B------:R2:W-:Y:S01]  /*55c0*/  @!UP0 UTMALDG.3D [UR8], [UR22], desc[UR14] ;  /* 0x00000e08160085b4 */ /* 0x0005e20008011000 */
[----:B------:R2:W-:Y:S01]  /*55d0*/  @!P4 SYNCS.ARRIVE.TRANS64.RED.A0TR RZ, [UR4+0x68], R27 ;  /* 0x0000681bffffc9a7 */ /* 0x0005e20008300404 */
[----:B------:R-:W-:Y:S01]  /*55e0*/  UPLOP3.LUT UP0, UPT, UPT, UPT, UPT, 0x80, 0x8 ;  /* 0x000000000008789c */ /* 0x000fe20003f0f070 */
[----:B------:R-:W-:Y:S01]  /*55f0*/  SYNCS.ARRIVE.TRANS64.RED.A1T0 RZ, [UR5], RZ ;  /* 0x000000ffffff79a7 */ /* 0x000fe20008100405 */
[----:B------:R-:W-:Y:S09]  /*5600*/  @P3 BRA `(.L_x_99) ;  /* 0xfffffff0002c3947 */ /* 0x000ff2000383ffff */
[----:B------:R-:W-:-:S04]  /*5610*/  SHF.L.U32 R3, R37, 0x1f, RZ ;  /* 0x0000001f25037819 */ /* 0x000fc800000006ff */
[----:B------:R-:W1:Y:S02]  /*5620*/  SYNCS.PHASECHK.TRANS64.TRYWAIT P0, [UR4+0x70], R3 ;  /* 0x00007003ff0075a7 */ /* 0x000e640008001104 */
[----:B-1----:R-:W-:Y:S05]  /*5630*/  @!P0 BRA `(.L_x_100) ;  /* 0x0000004000008947 */ /* 0x002fea0003800000 */
.L_x_195:
[----:B------:R-:W3:Y:S02]  /*5640*/  SYNCS.PHASECHK.TRANS64.TRYWAIT P0, [UR4+0x78], R3 ;  /* 0x00007803ff0075a7 */ /* 0x000ee40008001104 */
[----:B---3--:R-:W-:Y:S05]  /*5650*/  @!P0 BRA `(.L_x_101) ;  /* 0x0000004000108947 */ /* 0x008fea0003800000 */
.L_x_197:
[----:B------:R-:W3:Y:S02]  /*5660*/  SYNCS.PHASECHK.TRANS64.TRYWAIT P0, [UR4+0x80], R3 ;  /* 0x00008003ff0075a7 */ /* 0x000ee40008001104 */
[----:B---3--:R-:W-:Y:S05]  /*5670*/  @!P0 BRA `(.L_x_102) ;  /* 0x0000004000208947 */ /* 0x008fea0003800000 */
.L_x_199:
[----:B-1----:R-:W-:-:S07]  /*5680*/  MOV R0, UR4 ;  /* 0x0000000400007c02 */ /* 0x002fce0008000f00 */
.L_x_103:
[----:B-1----:R-:W-:-:S04]  /*5690*/  SHF.L.U32 R3, R37, 0x1f, RZ ;  /* 0x0000001f25037819 */ /* 0x002fc800000006ff */
[----:B------:R1:W3:Y:S03]  /*56a0*/  SYNCS.PHASECHK.TRANS64.TRYWAIT P0, [R0+URZ+0x88], R3 ;  /* 0x00008803000075a7 */ /* 0x0002e600080011ff */
[----:B---3--:R-:W-:Y:S05]  /*56b0*/  @!P0 NANOSLEEP.SYNCS 0x989680 ;  /* 0x009896800000895d */ /* 0x008fea0003900000 */
[----:B------:R-:W3:Y:S02]  /*56c0*/  @!P0 SYNCS.PHASECHK.TRANS64 P0, [R0+URZ+0x88], R3 ;  /* 0x00008803000085a7 */ /* 0x000ee400080010ff */
[----:B--23--:R-:W-:Y:S05]  /*56d0*/  @P0 EXIT ;  /* 0x000000000000094d */ /* 0x00cfea0003800000 */
[----:B------:R-:W-:Y:S05]  /*56e0*/  BRA `(.L_x_103) ;  /* 0xfffffffc00e87947 */ /* 0x000fea000383ffff */
.L_x_88:
[----:B------:R-:W-:-:S06]  /*56f0*/  UISETP.GE.AND UP0, UPT, UR10, 0x4, UPT ;  /* 0x000000040a00788c */ /* 0x000fcc000bf06270 */
[----:B------:R-:W-:-:S13]  /*5700*/  PLOP3.LUT P0, PT, PT, PT, UP0, 0x80, 0x8 ;  /* 0x000000000008781c */ /* 0x000fda0003f0f008 */
[----:B------:R-:W-:Y:S05]  /*5710*/  @!P0 EXIT ;  /* 0x000000000000894d */ /* 0x000fea0003800000 */
[----:B------:R-:W-:Y:S01]  /*5720*/  BAR.SYNC.DEFER_BLOCKING 0x6, 0xa0 ;  /* 0x0182800000007b1d */ /* 0x000fe20000010000 */
[----:B------:R-:W-:Y:S02]  /*5730*/  IMAD.SHL.U32 R4, R70, 0x200000, RZ ;  /* 0x0020000046047824 */ /* 0x000fe400078e00ff */
[----:B------:R-:W-:Y:S02]  /*5740*/  HFMA2 R75, -RZ, RZ, 0, 5.9604644775390625e-08 ;  /* 0x00000001ff4b7431 */ /* 0x000fe400000001ff */
[C---:B------:R-:W-:Y:S01]  /*5750*/  IMAD.SHL.U32 R69, R76.reuse, 0x10, RZ ;  /* 0x000000104c457824 */ /* 0x040fe200078e00ff */
[----:B------:R-:W-:Y:S01]  /*5760*/  MOV R73, RZ ;  /* 0x000000ff00497202 */ /* 0x000fe20000000f00 */
[----:B------:R-:W-:Y:S01]  /*5770*/  IMAD.U32 R33, R76, 0x10000, RZ ;  /* 0x000100004c217824 */ /* 0x000fe200078e00ff */
[----:B------:R-:W-:Y:S01]  /*5780*/  UMOV UR44, 0x400 ;  /* 0x00000400002c7882 */ /* 0x000fe20000000000 */
[----:B------:R-:W1:Y:S01]  /*5790*/  LDC R67, c[0x0][0x370] ;  /* 0x0000dc00ff437b82 */ /* 0x000e620000000800 */
[----:B------:R-:W-:Y:S01]  /*57a0*/  ULEA UR44, UR37, UR44, 0x18 ;  /* 0x0000002c252c7291 */ /* 0x000fe2000f8ec0ff */
[----:B------:R-:W-:Y:S01]  /*57b0*/  LOP3.LUT R4, R4, 0x200000, RZ, 0xc0, !PT ;  /* 0x0020000004047812 */ /* 0x000fe200078ec0ff */
[----:B------:R-:W-:Y:S01]  /*57c0*/  IMAD.SHL.U32 R68, R76, 0x2, RZ ;  /* 0x000000024c447824 */ /* 0x000fe200078e00ff */
[C---:B------:R-:W-:Y:S01]  /*57d0*/  LOP3.LUT R5, R69.reuse, 0x40, RZ, 0xc0, !PT ;  /* 0x0000004045057812 */ /* 0x040fe200078ec0ff */
[----:B------:R-:W-:Y:S01]  /*57e0*/  IMAD.SHL.U32 R3, R70, 0x200, RZ ;  /* 0x0000020046037824 */ /* 0x000fe200078e00ff */
[----:B------:R-:W-:Y:S01]  /*57f0*/  LOP3.LUT R2, R69, 0x5b0, RZ, 0xc0, !PT ;  /* 0x000005b045027812 */ /* 0x000fe200078ec0ff */
[----:B------:R-:W-:Y:S01]  /*5800*/  UIADD3 UR4, UPT, UPT, UR44, 0x200, URZ ;  /* 0x000002002c047890 */ /* 0x000fe2000fffe0ff */
[----:B------:R-:W2:Y:S01]  /*5810*/  LDC R28, c[0x0][0xb0c] ;  /* 0x0002c300ff1c7b82 */ /* 0x000ea20000000800 */
[----:B------:R-:W-:Y:S01]  /*5820*/  LOP3.LUT R33, R4, 0x400000, R33, 0xf8, !PT ;  /* 0x0040000004217812 */ /* 0x000fe200078ef821 */
[----:B------:R-:W-:Y:S01]  /*5830*/  IMAD.MOV.U32 R30, RZ, RZ, RZ ;  /* 0x000000ffff1e7224 */ /* 0x000fe200078e00ff */
[----:B------:R-:W-:Y:S01]  /*5840*/  LOP3.LUT R68, R5, 0x8, R68, 0xf8, !PT ;  /* 0x0000000805447812 */ /* 0x000fe200078ef844 */
[----:B------:R-:W-:Y:S01]  /*5850*/  IMAD.MOV.U32 R74, RZ, RZ, RZ ;  /* 0x000000ffff4a7224 */ /* 0x000fe200078e00ff */
[----:B------:R-:W-:Y:S01]  /*5860*/  LOP3.LUT R3, R2, 0x200, R3, 0xf8, !PT ;  /* 0x0000020002037812 */ /* 0x000fe200078ef803 */
[----:B------:R-:W-:Y:S01]  /*5870*/  IMAD.MOV.U32 R80, RZ, RZ, RZ ;  /* 0x000000ffff507224 */ /* 0x000fe200078e00ff */
[----:B------:R-:W-:Y:S01]  /*5880*/  LOP3.LUT P0, RZ, R69, 0x40, RZ, 0xc0, !PT ;  /* 0x0000004045ff7812 */ /* 0x000fe2000780c0ff */
[----:B------:R-:W3:Y:S01]  /*5890*/  LDC R65, c[0x0][0xb20] ;  /* 0x0002c800ff417b82 */ /* 0x000ee20000000800 */
[----:B------:R-:W4:Y:S01]  /*58a0*/  LDS R0, [UR44+0x150] ;  /* 0x0001502cff007984 */ /* 0x000f220008000800 */
[----:B------:R-:W-:Y:S01]  /*58b0*/  LOP3.LUT R68, R3, R68, RZ, 0xfc, !PT ;  /* 0x0000004403447212 */ /* 0x000fe200078efcff */
[----:B------:R-:W-:Y:S01]  /*58c0*/  IMAD.U32 R71, RZ, RZ, UR4 ;  /* 0x00000004ff477e24 */ /* 0x000fe2000f8e00ff */
[----:B------:R-:W-:Y:S01]  /*58d0*/  LOP3.LUT R76, R76, 0x60, RZ, 0xc0, !PT ;  /* 0x000000604c4c7812 */ /* 0x000fe200078ec0ff */
[----:B------:R-:W1:Y:S03]  /*58e0*/  LDCU.64 UR50, c[0x0][0x348] ;  /* 0x00006900ff3277ac */ /* 0x000e660008000a00 */
[----:B------:R-:W1:Y:S01]  /*58f0*/  LDC R27, c[0x0][0xb30] ;  /* 0x0002cc00ff1b7b82 */ /* 0x000e620000000800 */
[----:B------:R-:W1:Y:S01]  /*5900*/  LDCU.64 UR38, c[0x0][0x888] ;  /* 0x00011100ff2677ac */ /* 0x000e620008000a00 */
[----:B------:R-:W-:Y:S01]  /*5910*/  UMOV UR45, URZ ;  /* 0x000000ff002d7c82 */ /* 0x000fe20008000000 */
[----:B------:R-:W-:-:S05]  /*5920*/  UMOV UR48, URZ ;  /* 0x000000ff00307c82 */ /* 0x000fca0008000000 */
[----:B------:R-:W1:Y:S08]  /*5930*/  LDC.64 R56, c[0x0][0x888] ;  /* 0x00022200ff387b82 */ /* 0x000e700000000a00 */
[----:B------:R-:W1:Y:S08]  /*5940*/  LDC.64 R60, c[0x0][0xb10] ;  /* 0x0002c400ff3c7b82 */ /* 0x000e700000000a00 */
[----:B------:R-:W1:Y:S08]  /*5950*/  LDC.64 R24, c[0x0][0xb18] ;  /* 0x0002c600ff187b82 */ /* 0x000e700000000a00 */
[----:B------:R-:W1:Y:S01]  /*5960*/  LDC.64 R22, c[0x0][0xb28] ;  /* 0x0002ca00ff167b82 */ /* 0x000e620000000a00 */
[----:B----4-:R-:W-:Y:S01]  /*5970*/  IMAD.IADD R33, R0, 0x1, R33 ;  /* 0x0000000100217824 */ /* 0x010fe200078e0221 */
[----:B------:R-:W-:-:S06]  /*5980*/  P2R R0, PR, RZ, 0x1 ;  /* 0x00000001ff007803 */ /* 0x000fcc0000000000 */
[----:B------:R-:W4:Y:S08]  /*5990*/  LDC.64 R58, c[0x0][0x890] ;  /* 0x00022400ff3a7b82 */ /* 0x000f300000000a00 */
[----:B------:R-:W1:Y:S08]  /*59a0*/  LDC.64 R54, c[0x0][0x8b0] ;  /* 0x00022c00ff367b82 */ /* 0x000e700000000a00 */
[----:B------:R-:W1:Y:S08]  /*59b0*/  LDC.64 R52, c[0x0][0x8a8] ;  /* 0x00022a00ff347b82 */ /* 0x000e700000000a00 */
[----:B--23--:R-:W1:Y:S02]  /*59c0*/  LDC R66, c[0x0][0x374] ;  /* 0x0000dd00ff427b82 */ /* 0x00ce640000000800 */
.L_x_147:
[C---:B------:R-:W-:Y:S02]  /*59d0*/  LEA R0, R80.reuse, UR44, 0x3 ;  /* 0x0000002c50007c11 */ /* 0x040fe4000f8e18ff */
[----:B------:R-:W-:Y:S02]  /*59e0*/  SHF.L.U32 R3, R73, 0x1f, RZ ;  /* 0x0000001f49037819 */ /* 0x000fe400000006ff */
[----:B------:R-:W-:Y:S02]  /*59f0*/  LEA R16, R80, UR44, 0x4 ;  /* 0x0000002c50107c11 */ /* 0x000fe4000f8e20ff */
[----:B--2---:R-:W2:Y:S02]  /*5a00*/  SYNCS.PHASECHK.TRANS64.TRYWAIT P0, [R0+URZ+0xa0], R3 ;  /* 0x0000a003000075a7 */ /* 0x004ea400080011ff */
[----:B--2---:R-:W-:Y:S05]  /*5a10*/  @!P0 BRA `(.L_x_104) ;  /* 0x0000003c00508947 */ /* 0x004fea0003800000 */
.L_x_200:
[----:B------:R-:W3:Y:S01]  /*5a20*/  LDC.64 R12, c[0x0][0xb10] ;  /* 0x0002c400ff0c7b82 */ /* 0x000ee20000000a00 */
[----:B------:R-:W4:Y:S01]  /*5a30*/  LDS.128 R16, [R16+0x130] ;  /* 0x0001300010107984 */ /* 0x000f220000000c00 */
[----:B-1----:R-:W-:Y:S01]  /*5a40*/  ISETP.NE.AND P1, PT, R27, 0x1, PT ;  /* 0x000000011b00780c */ /* 0x002fe20003f25270 */
[----:B--2---:R-:W-:Y:S01]  /*5a50*/  VIADD R0, R0, 0xb0 ;  /* 0x000000b000007836 */ /* 0x004fe20000000000 */
[----:B------:R-:W-:Y:S04]  /*5a60*/  ISETP.GE.AND P0, PT, R26, 0x1, PT ;  /* 0x000000011a00780c */ /* 0x000fe80003f06270 */
[----:B------:R-:W1:Y:S01]  /*5a70*/  LDC.64 R10, c[0x0][0xb18] ;  /* 0x0002c600ff0a7b82 */ /* 0x000e620000000a00 */
[----:B------:R-:W-:Y:S01]  /*5a80*/  PRMT R0, RZ, 0x654, R0 ;  /* 0x00000654ff007816 */ /* 0x000fe20000000000 */
[----:B------:R-:W-:Y:S01]  /*5a90*/  @!PT LDS RZ, [RZ] ;  /* 0x00000000fffff984 */ /* 0x000fe20000000800 */
[----:B------:R-:W-:Y:S01]  /*5aa0*/  @!PT LDS RZ, [RZ] ;  /* 0x00000000fffff984 */ /* 0x000fe20000000800 */
[----:B------:R-:W-:Y:S01]  /*5ab0*/  @!PT LDS RZ, [RZ] ;  /* 0x00000000fffff984 */ /* 0x000fe20000000800 */
[----:B------:R-:W-:Y:S01]  /*5ac0*/  @!PT LDS RZ, [RZ] ;  /* 0x00000000fffff984 */ /* 0x000fe20000000800 */
[----:B------:R2:W-:Y:S06]  /*5ad0*/  MEMBAR.ALL.CTA ;  /* 0x0000000000007992 */ /* 0x0005ec0000008000 */
[----:B--2---:R-:W2:Y:S01]  /*5ae0*/  FENCE.VIEW.ASYNC.S ;  /* 0x00000000000073c6 */ /* 0x004ea20000000000 */
[----:B------:R-:W1:Y:S08]  /*5af0*/  @!P1 LDC R14, c[0x0][0xb20] ;  /* 0x0002c800ff0e9b82 */ /* 0x000e700000000800 */
[----:B------:R-:W1:Y:S01]  /*5b00*/  @!P1 LDC R9, c[0x0][0xb0c] ;  /* 0x0002c300ff099b82 */ /* 0x000e620000000800 */
[----:B--2---:R2:W-:Y:S01]  /*5b10*/  SYNCS.ARRIVE.TRANS64.RED.A1T0 RZ, [R0+URZ], RZ ;  /* 0x000000ff00ff79a7 */ /* 0x0045e200081004ff */
[----:B----4-:R-:W-:Y:S04]  /*5b20*/  LOP3.LUT P4, RZ, R18, 0x1, RZ, 0xc0, !PT ;  /* 0x0000000112ff7812 */ /* 0x010fe8000788c0ff */
[----:B------:R-:W-:Y:S09]  /*5b30*/  P2R R77, PR, RZ, 0x10 ;  /* 0x00000010ff4d7803 */ /* 0x000ff20000000000 */
[----:B------:R-:W-:Y:S02]  /*5b40*/  @P4 MOV R31, R16 ;  /* 0x00000010001f4202 */ /* 0x000fe40000000f00 */
[----:B------:R-:W-:Y:S01]  /*5b50*/  @P4 LOP3.LUT R29, R17, 0xffff, RZ, 0xc0, !PT ;  /* 0x0000ffff111d4812 */ /* 0x000fe200078ec0ff */
[----:B--23--:R-:W-:Y:S06]  /*5b60*/  @!P0 BRA `(.L_x_105) ;  /* 0x0000000000a48947 */ /* 0x00cfec0003800000 */
[----:B------:R-:W-:Y:S01]  /*5b70*/  IMAD.HI.U32 R36, R66, R25, RZ ;  /* 0x0000001942247227 */ /* 0x000fe200078e00ff */
[----:B------:R-:W-:Y:S02]  /*5b80*/  ISETP.NE.AND P0, PT, R24, 0x1, PT ;  /* 0x000000011800780c */ /* 0x000fe40003f05270 */
[----:B------:R-:W-:Y:S01]  /*5b90*/  ISETP.NE.AND P2, PT, R26, 0x1, PT ;  /* 0x000000011a00780c */ /* 0x000fe20003f45270 */
[-C--:B------:R-:W-:Y:S01]  /*5ba0*/  IMAD.HI.U32 R34, R67, R60.reuse, RZ ;  /* 0x0000003c43227227 */ /* 0x080fe200078e00ff */
[----:B------:R-:W-:Y:S02]  /*5bb0*/  SHF.R.U32.HI R37, RZ, R65, R36 ;  /* 0x00000041ff257219 */ /* 0x000fe40000011624 */
[----:B------:R-:W-:Y:S01]  /*5bc0*/  ISETP.NE.AND P3, PT, R28, 0x1, PT ;  /* 0x000000011c00780c */ /* 0x000fe20003f65270 */
[----:B------:R-:W-:Y:S01]  /*5bd0*/  IMAD.HI.U32 R40, R29, R25, RZ ;  /* 0x000000191d287227 */ /* 0x000fe200078e00ff */
[----:B------:R-:W-:Y:S02]  /*5be0*/  SHF.R.U32.HI R34, RZ, R61, R34 ;  /* 0x0000003dff227219 */ /* 0x000fe40000011622 */
[----:B------:R-:W-:Y:S01]  /*5bf0*/  SEL R3, R66, R37, !P0 ;  /* 0x0000002542037207 */ /* 0x000fe20004000000 */
[----:B------:R-:W-:Y:S01]  /*5c00*/  IMAD.HI.U32 R38, R31, R60, RZ ;  /* 0x0000003c1f267227 */ /* 0x000fe200078e00ff */
[----:B------:R-:W-:Y:S03]  /*5c10*/  SEL R7, R67, R34, !P3 ;  /* 0x0000002243077207 */ /* 0x000fe60005800000 */
[-C--:B------:R-:W-:Y:S01]  /*5c20*/  IMAD.HI.U32 R34, R3, R22.reuse, RZ ;  /* 0x0000001603227227 */ /* 0x080fe200078e00ff */
[----:B------:R-:W-:Y:S03]  /*5c30*/  SHF.R.U32.HI R38, RZ, R61, R38 ;  /* 0x0000003dff267219 */ /* 0x000fe60000011626 */
[----:B------:R-:W-:Y:S01]  /*5c40*/  IMAD.HI.U32 R36, R7, R22, RZ ;  /* 0x0000001607247227 */ /* 0x000fe200078e00ff */
[----:B------:R-:W-:Y:S02]  /*5c50*/  @P2 SHF.R.U32.HI R3, RZ, R23, R34 ;  /* 0x00000017ff032219 */ /* 0x000fe40000011622 */
[----:B------:R-:W-:Y:S02]  /*5c60*/  SHF.R.U32.HI R34, RZ, R65, R40 ;  /* 0x00000041ff227219 */ /* 0x000fe40000011628 */
[----:B------:R-:W-:Y:S01]  /*5c70*/  @P2 SHF.R.U32.HI R7, RZ, R23, R36 ;  /* 0x00000017ff072219 */ /* 0x000fe20000011624 */
[C---:B------:R-:W-:Y:S01]  /*5c80*/  IMAD R2, R26.reuse, R3, RZ ;  /* 0x000000031a027224 */ /* 0x040fe200078e02ff */
[----:B------:R-:W-:Y:S02]  /*5c90*/  SEL R5, R29, R34, !P0 ;  /* 0x000000221d057207 */ /* 0x000fe40004000000 */
[----:B------:R-:W-:Y:S01]  /*5ca0*/  SEL R3, R31, R38, !P3 ;  /* 0x000000261f037207 */ /* 0x000fe20005800000 */
[----:B------:R-:W-:Y:S01]  /*5cb0*/  IMAD R4, R26, R7, RZ ;  /* 0x000000071a047224 */ /* 0x000fe200078e02ff */
[C---:B------:R-:W-:Y:S01]  /*5cc0*/  ISETP.GE.AND P0, PT, R5.reuse, R2, PT ;  /* 0x000000020500720c */ /* 0x040fe20003f06270 */
[----:B------:R-:W-:Y:S03]  /*5cd0*/  IMAD.HI.U32 R6, R5, R22, RZ ;  /* 0x0000001605067227 */ /* 0x000fe600078e00ff */
[----:B------:R-:W-:Y:S01]  /*5ce0*/  ISETP.GE.OR P0, PT, R3, R4, P0 ;  /* 0x000000040300720c */ /* 0x000fe20000706670 */
[----:B------:R-:W-:Y:S01]  /*5cf0*/  IMAD.MOV R4, RZ, RZ, -R3 ;  /* 0x000000ffff047224 */ /* 0x000fe200078e0a03 */
[-C--:B------:R-:W-:Y:S03]  /*5d00*/  SHF.R.U32.HI R6, RZ, R23.reuse, R6 ;  /* 0x00000017ff067219 */ /* 0x080fe60000011606 */
[----:B------:R-:W-:Y:S01]  /*5d10*/  IMAD R31, R28, R4, R31 ;  /* 0x000000041c1f7224 */ /* 0x000fe200078e021f */
[----:B------:R-:W-:Y:S05]  /*5d20*/  SEL R15, R5, R6, !P2 ;  /* 0x00000006050f7207 */ /* 0x000fea0005000000 */
[----:B------:R-:W-:Y:S02]  /*5d30*/  IMAD.MOV R6, RZ, RZ, -R15 ;  /* 0x000000ffff067224 */ /* 0x000fe400078e0a0f */
[C---:B------:R-:W-:Y:S04]  /*5d40*/  @!P0 IMAD.HI.U32 R2, R3.reuse, R22, RZ ;  /* 0x0000001603028227 */ /* 0x040fe800078e00ff */
[----:B------:R-:W-:Y:S01]  /*5d50*/  IMAD R6, R26, R6, R5 ;  /* 0x000000061a067224 */ /* 0x000fe200078e0205 */
[----:B------:R-:W-:Y:S04]  /*5d60*/  @!P0 SHF.R.U32.HI R2, RZ, R23, R2 ;  /* 0x00000017ff028219 */ /* 0x000fe80000011602 */
[----:B------:R-:W-:Y:S02]  /*5d70*/  @!P0 SEL R0, R3, R2, !P2 ;  /* 0x0000000203008207 */ /* 0x000fe40005000000 */
[----:B------:R-:W-:Y:S02]  /*5d80*/  IADD3 R2, PT, PT, -R5, RZ, RZ ;  /* 0x000000ff05027210 */ /* 0x000fe40007ffe1ff */
[----:B------:R-:W-:Y:S01]  /*5d90*/  @!P0 IADD3 R8, PT, PT, R15, -R0, RZ ;  /* 0x800000000f088210 */ /* 0x000fe20007ffe0ff */
[----:B------:R-:W-:Y:S02]  /*5da0*/  @!P0 IMAD R0, R7, R6, R0 ;  /* 0x0000000607008224 */ /* 0x000fe400078e0200 */
[----:B------:R-:W-:Y:S02]  /*5db0*/  IMAD R29, R24, R2, R29 ;  /* 0x00000002181d7224 */ /* 0x000fe400078e021d */
[----:B------:R-:W-:Y:S02]  /*5dc0*/  @!P0 IMAD R5, R8, R26, R3 ;  /* 0x0000001a08058224 */ /* 0x000fe400078e0203 */
[----:B------:R-:W-:Y:S04]  /*5dd0*/  @!P0 IMAD.MOV.U32 R3, RZ, RZ, R0 ;  /* 0x000000ffff038224 */ /* 0x000fe800078e0000 */
[----:B------:R-:W-:Y:S02]  /*5de0*/  IMAD R31, R3, R28, R31 ;  /* 0x0000001c031f7224 */ /* 0x000fe400078e021f */
[----:B------:R-:W-:Y:S07]  /*5df0*/  IMAD R29, R5, R24, R29 ;  /* 0x00000018051d7224 */ /* 0x000fee00078e021d */
.L_x_105:
[----:B-1----:R-:W-:Y:S01]  /*5e00*/  @!P1 ISETP.NE.AND P0, PT, R10, 0x1, PT ;  /* 0x000000010a00980c */ /* 0x002fe20003f05270 */
[----:B------:R-:W-:Y:S01]  /*5e10*/  @!P1 IMAD.HI.U32 R3, R29, R11, RZ ;  /* 0x0000000b1d039227 */ /* 0x000fe200078e00ff */
[----:B------:R-:W-:Y:S01]  /*5e20*/  R2UR UR42, R21 ;  /* 0x00000000152a72ca */ /* 0x000fe200000e0000 */
[----:B------:R-:W-:Y:S01]  /*5e30*/  BSSY.RECONVERGENT B6, `(.L_x_106) ;  /* 0x0000031000067945 */ /* 0x000fe20003800200 */
[----:B------:R-:W-:Y:S01]  /*5e40*/  R2UR UR41, R20 ;  /* 0x00000000142972ca */ /* 0x000fe200000e0000 */
[----:B------:R-:W-:Y:S01]  /*5e50*/  @!P1 IMAD.HI.U32 R0, R31, R12, RZ ;  /* 0x0000000c1f009227 */ /* 0x000fe200078e00ff */
[----:B------:R-:W-:Y:S02]  /*5e60*/  @!P1 SHF.R.U32.HI R2, RZ, R14, R3 ;  /* 0x0000000eff029219 */ /* 0x000fe40000011603 */
[----:B------:R-:W-:Y:S01]  /*5e70*/  @!P1 ISETP.NE.AND P2, PT, R9, 0x1, PT ;  /* 0x000000010900980c */ /* 0x000fe20003f45270 */
[----:B------:R-:W-:Y:S01]  /*5e80*/  VIADD R80, R80, 0x1 ;  /* 0x0000000150507836 */ /* 0x000fe20000000000 */
[----:B------:R-:W-:Y:S02]  /*5e90*/  @!P1 SEL R2, R29, R2, !P0 ;  /* 0x000000021d029207 */ /* 0x000fe40004000000 */
[----:B------:R-:W-:Y:S02]  /*5ea0*/  @!P1 SHF.R.U32.HI R0, RZ, R13, R0 ;  /* 0x0000000dff009219 */ /* 0x000fe40000011600 */
[----:B------:R-:W-:Y:S01]  /*5eb0*/  LOP3.LUT P0, RZ, R71, 0x90, RZ, 0xc0, !PT ;  /* 0x0000009047ff7812 */ /* 0x000fe2000780c0ff */
[----:B------:R-:W-:Y:S01]  /*5ec0*/  USHF.L.U32 UR42, UR42, 0x6, URZ ;  /* 0x000000062a2a7899 */ /* 0x000fe200080006ff */
[----:B------:R-:W-:Y:S01]  /*5ed0*/  @!P1 SEL R3, R31, R0, !P2 ;  /* 0x000000001f039207 */ /* 0x000fe20005000000 */
[----:B------:R-:W-:Y:S01]  /*5ee0*/  USHF.L.U32 UR41, UR41, 0x7, URZ ;  /* 0x0000000729297899 */ /* 0x000fe200080006ff */
[----:B------:R-:W-:Y:S03]  /*5ef0*/  @P4 SHF.R.U32.HI R72, RZ, 0x10, R17 ;  /* 0x00000010ff484819 */ /* 0x000fe60000011611 */
[----:B------:R-:W-:Y:S02]  /*5f00*/  @!P1 IMAD.IADD R0, R2, 0x1, -R3 ;  /* 0x0000000102009824 */ /* 0x000fe400078e0a03 */
[----:B------:R-:W-:Y:S02]  /*5f10*/  @!P1 IMAD.IADD R2, R3, 0x1, -R2 ;  /* 0x0000000103029824 */ /* 0x000fe400078e0a02 */
[----:B------:R-:W-:Y:S02]  /*5f20*/  @!P1 IMAD R31, R0, R9, R31 ;  /* 0x00000009001f9224 */ /* 0x000fe400078e021f */
[----:B------:R-:W-:Y:S01]  /*5f30*/  @!P1 IMAD R29, R2, R10, R29 ;  /* 0x0000000a021d9224 */ /* 0x000fe200078e021d */
[----:B------:R-:W-:Y:S06]  /*5f40*/  @!P0 BRA `(.L_x_107) ;  /* 0x00000000007c8947 */ /* 0x000fec0003800000 */
[----:B------:R-:W1:Y:S01]  /*5f50*/  LDCU.64 UR8, c[0x4][0x80] ;  /* 0x01001000ff0877ac */ /* 0x000e620008000a00 */
[----:B------:R-:W-:Y:S01]  /*5f60*/  MOV R2, 0x0 ;  /* 0x0000000000027802 */ /* 0x000fe20000000f00 */
[----:B------:R-:W-:Y:S02]  /*5f70*/  HFMA2 R12, -RZ, RZ, 0, 5.9604644775390625e-08 ;  /* 0x00000001ff0c7431 */ /* 0x000fe400000001ff */
[----:B------:R-:W-:Y:S01]  /*5f80*/  IMAD.MOV.U32 R8, RZ, RZ, 0x70 ;  /* 0x00000070ff087424 */ /* 0x000fe200078e00ff */
[----:B------:R2:W3:Y:S01]  /*5f90*/  LDC.64 R14, c[0x4][R2] ;  /* 0x01000000020e7b82 */ /* 0x0004e20000000a00 */
[----:B------:R-:W4:Y:S01]  /*5fa0*/  LDCU.64 UR6, c[0x4][0x88] ;  /* 0x01001100ff0677ac */ /* 0x000f220008000a00 */
[----:B------:R-:W-:Y:S01]  /*5fb0*/  IMAD.MOV.U32 R13, RZ, RZ, RZ ;  /* 0x000000ffff0d7224 */ /* 0x000fe200078e00ff */
[----:B------:R-:W2:Y:S01]  /*5fc0*/  LDCU.64 UR4, c[0x4][0x8] ;  /* 0x01000100ff0477ac */ /* 0x000ea20008000a00 */
[----:B-1----:R-:W-:Y:S01]  /*5fd0*/  MOV R5, UR9 ;  /* 0x0000000900057c02 */ /* 0x002fe20008000f00 */
[----:B------:R-:W-:Y:S01]  /*5fe0*/  IMAD.U32 R4, RZ, RZ, UR8 ;  /* 0x00000008ff047e24 */ /* 0x000fe2000f8e00ff */
[----:B----4-:R-:W-:Y:S01]  /*5ff0*/  MOV R7, UR7 ;  /* 0x0000000700077c02 */ /* 0x010fe20008000f00 */
[----:B------:R-:W-:Y:S01]  /*6000*/  IMAD.U32 R6, RZ, RZ, UR6 ;  /* 0x00000006ff067e24 */ /* 0x000fe2000f8e00ff */
[----:B--2---:R-:W-:Y:S01]  /*6010*/  MOV R11, UR5 ;  /* 0x00000005000b7c02 */ /* 0x004fe20008000f00 */
[----:B------:R-:W-:Y:S02]  /*6020*/  IMAD.U32 R10, RZ, RZ, UR4 ;  /* 0x00000004ff0a7e24 */ /* 0x000fe4000f8e00ff */
[----:B------:R-:W-:Y:S07]  /*6030*/  LEPC R20, `(.L_x_108) ;  /* 0x000000001014794e */ /* 0x000fee0000000000 */
[----:B---3-5:R-:W-:Y:S05]  /*6040*/  CALL.ABS.NOINC R14 ;  /* 0x000000000e007343 */ /* 0x028fea0003c00000 */
.L_x_108:
[----:B------:R-:W1:Y:S01]  /*6050*/  LDCU.64 UR8, c[0x4][0x80] ;  /* 0x01001000ff0877ac */ /* 0x000e620008000a00 */
[----:B------:R-:W2:Y:S01]  /*6060*/  LDC.64 R2, c[0x4][R2] ;  /* 0x0100000002027b82 */ /* 0x000ea20000000a00 */
[----:B------:R-:W-:Y:S02]  /*6070*/  HFMA2 R12, -RZ, RZ, 0, 5.9604644775390625e-08 ;  /* 0x00000001ff0c7431 */ /* 0x000fe400000001ff */
[----:B------:R-:W-:Y:S02]  /*6080*/  IMAD.MOV.U32 R8, RZ, RZ, 0x70 ;  /* 0x00000070ff087424 */ /* 0x000fe400078e00ff */
[----:B------:R-:W-:Y:S01]  /*6090*/  IMAD.MOV.U32 R13, RZ, RZ, RZ ;  /* 0x000000ffff0d7224 */ /* 0x000fe200078e00ff */
[----:B------:R-:W3:Y:S01]  /*60a0*/  LDCU.64 UR6, c[0x4][0x88] ;  /* 0x01001100ff0677ac */ /* 0x000ee20008000a00 */
[----:B------:R-:W4:Y:S01]  /*60b0*/  LDCU.64 UR4, c[0x4][0x8] ;  /* 0x01000100ff0477ac */ /* 0x000f220008000a00 */
[----:B-1----:R-:W-:Y:S02]  /*60c0*/  MOV R4, UR8 ;  /* 0x0000000800047c02 */ /* 0x002fe40008000f00 */
[----:B------:R-:W-:Y:S02]  /*60d0*/  MOV R5, UR9 ;  /* 0x0000000900057c02 */ /* 0x000fe40008000f00 */
[----:B---3--:R-:W-:Y:S01]  /*60e0*/  MOV R7, UR7 ;  /* 0x0000000700077c02 */ /* 0x008fe20008000f00 */
[----:B------:R-:W-:Y:S01]  /*60f0*/  IMAD.U32 R6, RZ, RZ, UR6 ;  /* 0x00000006ff067e24 */ /* 0x000fe2000f8e00ff */
[----:B----4-:R-:W-:Y:S01]  /*6100*/  MOV R11, UR5 ;  /* 0x00000005000b7c02 */ /* 0x010fe20008000f00 */
[----:B------:R-:W-:Y:S02]  /*6110*/  IMAD.U32 R10, RZ, RZ, UR4 ;  /* 0x00000004ff0a7e24 */ /* 0x000fe4000f8e00ff */
[----:B------:R-:W-:Y:S07]  /*6120*/  LEPC R20, `(.L_x_107) ;  /* 0x000000001014794e */ /* 0x000fee0000000000 */
[----:B--2---:R-:W-:Y:S05]  /*6130*/  CALL.ABS.NOINC R2 ;  /* 0x0000000002007343 */ /* 0x004fea0003c00000 */
.L_x_107:
[----:B------:R-:W-:Y:S05]  /*6140*/  BSYNC.RECONVERGENT B6 ;  /* 0x0000000000067941 */ /* 0x000fea0003800200 */
.L_x_106:
[C---:B------:R-:W-:Y:S02]  /*6150*/  ISETP.NE.U32.AND P3, PT, R58.reuse, RZ, PT ;  /* 0x000000ff3a00720c */ /* 0x040fe40003f65070 */
[----:B------:R-:W-:Y:S02]  /*6160*/  ISETP.NE.U32.AND P0, PT, RZ, UR38, PT ;  /* 0x00000026ff007c0c */ /* 0x000fe4000bf05070 */
[C---:B------:R-:W-:Y:S02]  /*6170*/  ISETP.NE.AND.EX P3, PT, R59.reuse, RZ, PT, P3 ;  /* 0x000000ff3b00720c */ /* 0x040fe40003f65330 */
[----:B------:R-:W-:Y:S02]  /*6180*/  ISETP.NE.U32.AND P4, PT, R58, RZ, PT ;  /* 0x000000ff3a00720c */ /* 0x000fe40003f85070 */
[----:B------:R-:W-:Y:S02]  /*6190*/  ISETP.NE.AND.EX P0, PT, RZ, UR39, PT, P0 ;  /* 0x00000027ff007c0c */ /* 0x000fe4000bf05300 */
[----:B------:R-:W-:Y:S02]  /*61a0*/  ISETP.NE.U32.AND P2, PT, R54, RZ, PT ;  /* 0x000000ff3600720c */ /* 0x000fe40003f45070 */
[----:B------:R-:W-:Y:S02]  /*61b0*/  ISETP.NE.U32.AND P1, PT, RZ, UR38, PT ;  /* 0x00000026ff007c0c */ /* 0x000fe4000bf25070 */
[----:B------:R-:W-:Y:S03]  /*61c0*/  ISETP.NE.AND.EX P4, PT, R59, RZ, P0, P4 ;  /* 0x000000ff3b00720c */ /* 0x000fe60000785340 */
[----:B------:R-:W-:Y:S10]  /*61d0*/  @!P3 BRA `(.L_x_109) ;  /* 0x00000000002cb947 */ /* 0x000ff40003800000 */
[----:B------:R-:W-:Y:S01]  /*61e0*/  ISETP.NE.U32.AND P0, PT, R56, RZ, PT ;  /* 0x000000ff3800720c */ /* 0x000fe20003f05070 */
[----:B------:R-:W-:Y:S03]  /*61f0*/  IMAD.MOV.U32 R63, RZ, RZ, 0x1 ;  /* 0x00000001ff3f7424 */ /* 0x000fe600078e00ff */
[----:B------:R-:W-:Y:S11]  /*6200*/  ISETP.NE.AND.EX P0, PT, R57, RZ, PT, P0 ;  /* 0x000000ff3900720c */ /* 0x000ff60003f05300 */
[----:B------:R-:W-:Y:S02]  /*6210*/  @!UPT UIADD3 URZ, UPT, UPT, URZ, URZ, URZ ;  /* 0x000000fffffff290 */ /* 0x000fe4000fffe0ff */
[----:B------:R-:W1:Y:S01]  /*6220*/  @P0 LDC.64 R2, c[0x0][0x888] ;  /* 0x00022200ff020b82 */ /* 0x000e620000000a00 */
[----:B------:R-:W-:Y:S04]  /*6230*/  @P0 IMAD R0, R58, UR36, RZ ;  /* 0x000000243a000c24 */ /* 0x000fe8000f8e02ff */
[----:B-1----:R-:W-:Y:S04]  /*6240*/  @P0 IMAD.WIDE R2, R0, 0x4, R2 ;  /* 0x0000000400020825 */ /* 0x002fe800078e0202 */
[----:B------:R-:W-:Y:S01]  /*6250*/  HFMA2 R0, -RZ, RZ, 0, 5.9604644775390625e-08 ;  /* 0x00000001ff007431 */ /* 0x000fe200000001ff */
[----:B-----5:R1:W5:Y:S04]  /*6260*/  @P0 LDG.E R35, desc[UR46][R2.64] ;  /* 0x0000002e02230981 */ /* 0x020368000c1e1900 */
[----:B------:R-:W-:Y:S01]  /*6270*/  @!P0 PRMT R63, R0, 0x7610, R63 ;  /* 0x00007610003f8816 */ /* 0x000fe2000000003f */
[----:B-1----:R-:W2:Y:S06]  /*6280*/  @!P0 LDC R35, c[0x0][0x880] ;  /* 0x00022000ff238b82 */ /* 0x002eac0000000800 */
.L_x_109:
[----:B------:R-:W-:Y:S02]  /*6290*/  ISETP.NE.AND.EX P2, PT, R55, RZ, PT, P2 ;  /* 0x000000ff3700720c */ /* 0x000fe40003f45320 */
[----:B------:R-:W-:Y:S02]  /*62a0*/  PLOP3.LUT P0, PT, PT, PT, PT, 0x8, 0x80 ;  /* 0x000000000080781c */ /* 0x000fe40003f0e170 */
[----:B------:R-:W-:Y:S02]  /*62b0*/  ISETP.NE.AND.EX P1, PT, RZ, UR39, PT, P1 ;  /* 0x00000027ff007c0c */ /* 0x000fe4000bf25310 */
[----:B------:R-:W-:Y:S07]  /*62c0*/  @!P4 PLOP3.LUT P0, PT, P3, PT, PT, 0x80, 0x8 ;  /* 0x000000000008c81c */ /* 0x000fee0001f0f070 */
[----:B------:R-:W-:Y:S06]  /*62d0*/  @!P2 BRA `(.L_x_110) ;  /* 0x000000000020a947 */ /* 0x000fec0003800000 */
[----:B------:R-:W-:Y:S04]  /*62e0*/  ISETP.NE.U32.AND P2, PT, R52, RZ, PT ;  /* 0x000000ff3400720c */ /* 0x000fe80003f45070 */
[----:B------:R-:W-:Y:S11]  /*62f0*/  ISETP.NE.AND.EX P2, PT, R53, RZ, PT, P2 ;  /* 0x000000ff3500720c */ /* 0x000ff60003f45320 */
[----:B------:R-:W-:Y:S02]  /*6300*/  @!UPT UIADD3 URZ, UPT, UPT, URZ, URZ, URZ ;  /* 0x000000fffffff290 */ /* 0x000fe4000fffe0ff */
[----:B------:R-:W1:Y:S01]  /*6310*/  @P2 LDC.64 R2, c[0x0][0x8a8] ;  /* 0x00022a00ff022b82 */ /* 0x000e620000000a00 */
[----:B------:R-:W-:Y:S04]  /*6320*/  @P2 IMAD R0, R54, UR36, RZ ;  /* 0x0000002436002c24 */ /* 0x000fe8000f8e02ff */
[----:B-1----:R-:W-:Y:S05]  /*6330*/  @P2 IMAD.WIDE R2, R0, 0x4, R2 ;  /* 0x0000000400022825 */ /* 0x002fea00078e0202 */
[----:B-----5:R1:W5:Y:S02]  /*6340*/  @P2 LDG.E R32, desc[UR46][R2.64] ;  /* 0x0000002e02202981 */ /* 0x020364000c1e1900 */
[----:B-1----:R-:W3:Y:S02]  /*6350*/  @!P2 LDC R32, c[0x0][0x8a0] ;  /* 0x00022800ff20ab82 */ /* 0x002ee40000000800 */
.L_x_110:
[----:B--2--5:R-:W-:Y:S01]  /*6360*/  FSETP.NEU.AND P2, PT, R35, RZ, PT ;  /* 0x000000ff2300720b */ /* 0x024fe20003f4d000 */
[----:B------:R-:W-:Y:S01]  /*6370*/  IMAD.SHL.U32 R81, R68, 0x2, RZ ;  /* 0x0000000244517824 */ /* 0x000fe200078e00ff */
[----:B------:R-:W-:Y:S01]  /*6380*/  SEL R5, RZ, 0xffffffff, P1 ;  /* 0xffffffffff057807 */ /* 0x000fe20000800000 */
[----:B------:R-:W-:Y:S01]  /*6390*/  BSSY B1, `(.L_x_111) ;  /* 0x0000033000017945 */ /* 0x000fe20003800000 */
[----:B------:R-:W-:Y:S01]  /*63a0*/  @!P4 LOP3.LUT P1, RZ, R63, 0xff, RZ, 0xc0, !PT ;  /* 0x000000ff3fffc812 */ /* 0x000fe2000782c0ff */
[----:B------:R-:W-:Y:S01]  /*63b0*/  IMAD.MOV.U32 R39, RZ, RZ, 0x1 ;  /* 0x00000001ff277424 */ /* 0x000fe200078e00ff */
[----:B------:R-:W-:Y:S01]  /*63c0*/  @!P4 SEL R0, RZ, 0xffffffff, P2 ;  /* 0xffffffffff00c807 */ /* 0x000fe20001000000 */
[C---:B------:R-:W-:Y:S01]  /*63d0*/  IMAD R34, R30.reuse, 0x40, R33 ;  /* 0x000000401e227824 */ /* 0x040fe200078e0221 */
[----:B------:R-:W-:Y:S01]  /*63e0*/  LOP3.LUT R75, R75, 0x1, RZ, 0x3c, !PT ;  /* 0x000000014b4b7812 */ /* 0x000fe200078e3cff */
[----:B------:R-:W-:Y:S01]  /*63f0*/  IMAD.MOV.U32 R38, RZ, RZ, RZ ;  /* 0x000000ffff267224 */ /* 0x000fe200078e00ff */
[----:B------:R-:W-:Y:S02]  /*6400*/  @P0 SEL R0, R5, R0, !P1 ;  /* 0x0000000005000207 */ /* 0x000fe40004800000 */
[----:B------:R-:W-:Y:S02]  /*6410*/  CS2R R50, SRZ ;  /* 0x0000000000327805 */ /* 0x000fe4000001ff00 */
[----:B------:R-:W-:Y:S02]  /*6420*/  LEA R78, R30, UR44, 0x3 ;  /* 0x0000002c1e4e7c11 */ /* 0x000fe4000f8e18ff */
[----:B------:R-:W-:Y:S02]  /*6430*/  CS2R R48, SRZ ;  /* 0x0000000000307805 */ /* 0x000fe4000001ff00 */
[----:B------:R-:W-:Y:S02]  /*6440*/  @!P4 LOP3.LUT R0, R0, 0x1, RZ, 0xc0, !PT ;  /* 0x000000010000c812 */ /* 0x000fe400078ec0ff */
[----:B------:R-:W-:Y:S02]  /*6450*/  CS2R R42, SRZ ;  /* 0x00000000002a7805 */ /* 0x000fe4000001ff00 */
[----:B------:R-:W-:Y:S02]  /*6460*/  SHF.L.U32 R3, R74, 0x1f, RZ ;  /* 0x0000001f4a037819 */ /* 0x000fe400000006ff */
[----:B------:R-:W-:Y:S02]  /*6470*/  CS2R R40, SRZ ;  /* 0x0000000000287805 */ /* 0x000fe4000001ff00 */
[----:B------:R-:W-:Y:S01]  /*6480*/  ISETP.NE.U32.OR P6, PT, R0, 0x1, P4 ;  /* 0x000000010000780c */ /* 0x000fe200027c5470 */
[----:B------:R-:W-:Y:S01]  /*6490*/  VIADD R86, R81, UR44 ;  /* 0x0000002c51567c36 */ /* 0x000fe20008000000 */
[----:B------:R-:W-:Y:S02]  /*64a0*/  SEL R0, RZ, 0xffffffff, P2 ;  /* 0xffffffffff007807 */ /* 0x000fe40001000000 */
[----:B------:R-:W-:Y:S02]  /*64b0*/  LOP3.LUT P2, R79, R63, 0xff, RZ, 0xc0, !PT ;  /* 0x000000ff3f4f7812 */ /* 0x000fe4000784c0ff */
[----:B------:R-:W-:Y:S02]  /*64c0*/  P2R R82, PR, RZ, 0x40 ;  /* 0x00000040ff527803 */ /* 0x000fe40000000000 */
[----:B------:R-:W-:Y:S04]  /*64d0*/  @P3 SEL R0, R5, R0, !P2 ;  /* 0x0000000005003207 */ /* 0x000fe80005000000 */
[----:B------:R-:W-:Y:S02]  /*64e0*/  LOP3.LUT R0, R0, 0x1, RZ, 0xc0, !PT ;  /* 0x0000000100007812 */ /* 0x000fe400078ec0ff */
[----:B------:R-:W-:Y:S02]  /*64f0*/  @P6 SHF.L.U32 R2, R75, 0x1f, RZ ;  /* 0x0000001f4b026819 */ /* 0x000fe400000006ff */
[----:B------:R-:W-:Y:S02]  /*6500*/  ISETP.NE.U32.AND P5, PT, R0, 0x1, PT ;  /* 0x000000010000780c */ /* 0x000fe40003fa5070 */
[----:B------:R-:W1:Y:S02]  /*6510*/  @P6 SYNCS.PHASECHK.TRANS64.TRYWAIT P1, [UR44+0x50], R2 ;  /* 0x00005002ff0065a7 */ /* 0x000e64000802112c */
[----:B------:R-:W-:Y:S01]  /*6520*/  P2R R84, PR, RZ, 0x20 ;  /* 0x00000020ff547803 */ /* 0x000fe20000000000 */
[----:B------:R2:W4:Y:S01]  /*6530*/  SYNCS.PHASECHK.TRANS64.TRYWAIT P0, [R78+URZ+0xc0], R3 ;  /* 0x0000c0034e0075a7 */ /* 0x00052200080011ff */
[----:B-1----:R-:W-:Y:S01]  /*6540*/  @P6 SEL R39, RZ, 0x1, !P1 ;  /* 0x00000001ff276807 */ /* 0x002fe20004800000 */
[----:B--2---:R-:W-:Y:S06]  /*6550*/  @!P6 BRA `(.L_x_112) ;  /* 0x000000000058e947 */ /* 0x004fec0003800000 */
[C---:B------:R-:W-:Y:S01]  /*6560*/  VIADD R0, R86.reuse, 0x200 ;  /* 0x0000020056007836 */ /* 0x040fe20000000000 */
[----:B------:R-:W-:Y:S01]  /*6570*/  LOP3.LUT P6, RZ, R69, 0x40, RZ, 0xc0, !PT ;  /* 0x0000004045ff7812 */ /* 0x000fe200078cc0ff */
[----:B------:R-:W-:Y:S01]  /*6580*/  BSSY B0, `(.L_x_113) ;  /* 0x000000e000007945 */ /* 0x000fe20003800000 */
[----:B------:R-:W-:Y:S01]  /*6590*/  ISETP.NE.AND P2, PT, R39, RZ, PT ;  /* 0x000000ff2700720c */ /* 0x000fe20003f45270 */
[----:B------:R-:W-:Y:S01]  /*65a0*/  @P5 VIADD R2, R86, 0x210 ;  /* 0x0000021056025836 */ /* 0x000fe20000000000 */
[----:B------:R-:W-:Y:S01]  /*65b0*/  PLOP3.LUT P1, PT, PT, PT, PT, 0x8, 0x80 ;  /* 0x000000000080781c */ /* 0x000fe20003f2e170 */
[----:B------:R-:W-:Y:S01]  /*65c0*/  IMAD.MOV.U32 R51, RZ, RZ, RZ ;  /* 0x000000ffff337224 */ /* 0x000fe200078e00ff */
[----:B------:R-:W-:Y:S02]  /*65d0*/  @P5 PLOP3.LUT P1, PT, P6, PT, PT, 0x80, 0x8 ;  /* 0x000000000008581c */ /* 0x000fe4000372f070 */
[----:B------:R-:W-:Y:S02]  /*65e0*/  CS2R R48, SRZ ;  /* 0x0000000000307805 */ /* 0x000fe4000001ff00 */
[----:B------:R-:W-:Y:S02]  /*65f0*/  CS2R R42, SRZ ;  /* 0x00000000002a7805 */ /* 0x000fe4000001ff00 */
[----:B------:R-:W-:Y:S07]  /*6600*/  CS2R R40, SRZ ;  /* 0x0000000000287805 */ /* 0x000fee000001ff00 */
[----:B------:R-:W-:Y:S01]  /*6610*/  @P1 VIADD R2, R0, 0xfffffff0 ;  /* 0xfffffff000021836 */ /* 0x000fe20000000000 */
[----:B------:R-:W-:Y:S06]  /*6620*/  @P2 BRA `(.L_x_114) ;  /* 0x00000000000c2947 */ /* 0x000fec0003800000 */
[----:B------:R-:W-:Y:S04]  /*6630*/  SHF.L.U32 R5, R75, 0x1f, RZ ;  /* 0x0000001f4b057819 */ /* 0x000fe800000006ff */
[----:B------:R-:W1:Y:S02]  /*6640*/  SYNCS.PHASECHK.TRANS64.TRYWAIT P1, [UR44+0x50], R5 ;  /* 0x00005005ff0075a7 */ /* 0x000e64000802112c */
[----:B-1----:R-:W-:Y:S05]  /*6650*/  @!P1 BRA `(.L_x_115) ;  /* 0x0000003000549947 */ /* 0x002fea0003800000 */
.L_x_114:
[----:B------:R-:W-:Y:S05]  /*6660*/  BSYNC B0 ;  /* 0x0000000000007941 */ /* 0x000fea0003800000 */
.L_x_113:
[----:B------:R-:W-:Y:S01]  /*6670*/  ISETP.NE.AND P1, PT, R84, RZ, PT ;  /* 0x000000ff5400720c */ /* 0x000fe20003f25270 */
[----:B------:R-:W-:Y:S11]  /*6680*/  HFMA2 R38, -RZ, RZ, 0, 5.9604644775390625e-08 ;  /* 0x00000001ff267431 */ /* 0x000ff600000001ff */
[----:B------:R-:W-:Y:S01]  /*6690*/  @!UPT UIADD3 URZ, UPT, UPT, URZ, URZ, URZ ;  /* 0x000000fffffff290 */ /* 0x000fe2000fffe0ff */
[----:B------:R2:W1:Y:S04]  /*66a0*/  @P1 LDS.128 R48, [R2] ;  /* 0x0000000002301984 */ /* 0x0004680000000c00 */
[----:B------:R2:W1:Y:S02]  /*66b0*/  @P1 LDS.128 R40, [R81+UR44+0x200] ;  /* 0x0002002c51281984 */ /* 0x0004640008000c00 */
.L_x_112:
[----:B------:R-:W-:Y:S05]  /*66c0*/  BSYNC B1 ;  /* 0x0000000000017941 */ /* 0x000fea0003800000 */
.L_x_111:
[----:B-1----:R-:W-:Y:S04]  /*66d0*/  SHF.R.U32.HI R5, RZ, 0x15, R34 ;  /* 0x00000015ff057819 */ /* 0x002fe80000011622 */
[----:B------:R-:W-:Y:S01]  /*66e0*/  LOP3.LUT P1, RZ, R5, 0x3, R70, 0x48, !PT ;  /* 0x0000000305ff7812 */ /* 0x000fe20007824846 */
[----:B------:R-:W-:Y:S01]  /*66f0*/  @!UPT UIADD3 URZ, UPT, UPT, URZ, URZ, URZ ;  /* 0x000000fffffff290 */ /* 0x000fe2000fffe0ff */
[----:B----4-:R-:W-:Y:S11]  /*6700*/  @P0 BRA `(.L_x_116) ;  /* 0x0000000000080947 */ /* 0x010ff60003800000 */
[----:B------:R-:W1:Y:S02]  /*6710*/  SYNCS.PHASECHK.TRANS64.TRYWAIT P0, [R78+URZ+0xc0], R3 ;  /* 0x0000c0034e0075a7 */ /* 0x000e6400080011ff */
[----:B-1----:R-:W-:Y:S05]  /*6720*/  @!P0 BRA `(.L_x_117) ;  /* 0x0000003000388947 */ /* 0x002fea0003800000 */
.L_x_116:
[----:B------:R-:W-:Y:S05]  /*6730*/  @!P1 BRA `(.L_x_118) ;  /* 0x0000000000409947 */ /* 0x000fea0003800000 */
[----:B------:R-:W4:Y:S01]  /*6740*/  LDCU.64 UR8, c[0x4][0x70] ;  /* 0x01000e00ff0877ac */ /* 0x000f220008000a00 */
[----:B-1----:R-:W-:Y:S01]  /*6750*/  MOV R3, 0x0 ;  /* 0x0000000000037802 */ /* 0x002fe20000000f00 */
[----:B------:R-:W-:Y:S02]  /*6760*/  HFMA2 R12, -RZ, RZ, 0, 5.9604644775390625e-08 ;  /* 0x00000001ff0c7431 */ /* 0x000fe400000001ff */
[----:B------:R-:W-:Y:S02]  /*6770*/  IMAD.MOV.U32 R8, RZ, RZ, 0x192 ;  /* 0x00000192ff087424 */ /* 0x000fe400078e00ff */
[----:B------:R-:W-:Y:S01]  /*6780*/  IMAD.MOV.U32 R13, RZ, RZ, RZ ;  /* 0x000000ffff0d7224 */ /* 0x000fe200078e00ff */
[----:B------:R-:W1:Y:S01]  /*6790*/  LDCU.64 UR6, c[0x4][0x78] ;  /* 0x01000f00ff0677ac */ /* 0x000e620008000a00 */
[----:B--2---:R-:W2:Y:S01]  /*67a0*/  LDC.64 R2, c[0x4][R3] ;  /* 0x0100000003027b82 */ /* 0x004ea20000000a00 */
[----:B------:R-:W5:Y:S01]  /*67b0*/  LDCU.64 UR4, c[0x4][0x10] ;  /* 0x01000200ff0477ac */ /* 0x000f620008000a00 */
[----:B----4-:R-:W-:Y:S01]  /*67c0*/  MOV R5, UR9 ;  /* 0x0000000900057c02 */ /* 0x010fe20008000f00 */
[----:B------:R-:W-:Y:S01]  /*67d0*/  IMAD.U32 R4, RZ, RZ, UR8 ;  /* 0x00000008ff047e24 */ /* 0x000fe2000f8e00ff */
[----:B-1----:R-:W-:Y:S01]  /*67e0*/  MOV R7, UR7 ;  /* 0x0000000700077c02 */ /* 0x002fe20008000f00 */
[----:B------:R-:W-:Y:S01]  /*67f0*/  IMAD.U32 R6, RZ, RZ, UR6 ;  /* 0x00000006ff067e24 */ /* 0x000fe2000f8e00ff */
[----:B-----5:R-:W-:Y:S01]  /*6800*/  MOV R11, UR5 ;  /* 0x00000005000b7c02 */ /* 0x020fe20008000f00 */
[----:B------:R-:W-:Y:S02]  /*6810*/  IMAD.U32 R10, RZ, RZ, UR4 ;  /* 0x00000004ff0a7e24 */ /* 0x000fe4000f8e00ff */
[----:B------:R-:W-:Y:S07]  /*6820*/  LEPC R20, `(.L_x_118) ;  /* 0x000000001014794e */ /* 0x000fee0000000000 */
[----:B--23--:R-:W-:Y:S05]  /*6830*/  CALL.ABS.NOINC R2 ;  /* 0x0000000002007343 */ /* 0x00cfea0003c00000 */
.L_x_118:
[----:B------:R-:W-:Y:S05]  /*6840*/  WARPSYNC.ALL ;  /* 0x0000000000007948 */ /* 0x000fea0003800000 */
[----:B------:R-:W-:Y:S01]  /*6850*/  R2UR UR4, R34 ;  /* 0x00000000220472ca */ /* 0x000fe200000e0000 */
[--C-:B------:R-:W-:Y:S01]  /*6860*/  HADD2.F32 R20, -RZ, R40.reuse.H0_H0 ;  /* 0x20000028ff147230 */ /* 0x100fe20000004100 */
[----:B------:R-:W-:Y:S01]  /*6870*/  MOV R85, 0x10 ;  /* 0x0000001000557802 */ /* 0x000fe20000000f00 */
[----:B------:R-:W-:Y:S01]  /*6880*/  HADD2.F32 R21, -RZ, R40.H1_H1 ;  /* 0x30000028ff157230 */ /* 0x000fe20000004100 */
[----:B------:R-:W-:Y:S01]  /*6890*/  LOP3.LUT P6, RZ, R69, 0x40, RZ, 0xc0, !PT ;  /* 0x0000004045ff7812 */ /* 0x000fe200078cc0ff */
[----:B------:R-:W-:Y:S01]  /*68a0*/  HADD2.F32 R36, -RZ, R41.H1_H1 ;  /* 0x30000029ff247230 */ /* 0x000fe20000004100 */
[----:B------:R-:W-:Y:S01]  /*68b0*/  ISETP.NE.AND P0, PT, R76, RZ, PT ;  /* 0x000000ff4c00720c */ /* 0x000fe20003f05270 */
[----:B------:R-:W-:Y:S01]  /*68c0*/  HADD2.F32 R37, -RZ, R43.H0_H0 ;  /* 0x2000002bff257230 */ /* 0x000fe20000004100 */
[----:B------:R-:W-:Y:S01]  /*68d0*/  SEL R85, R85, 0xfffffff0, !P6 ;  /* 0xfffffff055557807 */ /* 0x000fe20007000000 */
[----:B------:R-:W-:Y:S03]  /*68e0*/  BSSY.RECONVERGENT B0, `(.L_x_119) ;  /* 0x000004f000007945 */ /* 0x000fe60003800200 */
[----:B------:R-:W-:Y:S01]  /*68f0*/  IADD3 R83, PT, PT, R86, R85, RZ ;  /* 0x0000005556537210 */ /* 0x000fe20007ffe0ff */
[----:B------:R-:W3:Y:S02]  /*6900*/  LDTM.x16 R4, tmem[UR4] ;  /* 0x00000004000479ee */ /* 0x000ee40008240000 */
[C---:B---3--:R-:W-:Y:S01]  /*6910*/  FMUL R0, R32.reuse, R4 ;  /* 0x0000000420007220 */ /* 0x048fe20000400000 */
[C---:B--2---:R-:W-:Y:S01]  /*6920*/  FMUL R2, R32.reuse, R5 ;  /* 0x0000000520027220 */ /* 0x044fe20000400000 */
[C---:B-1----:R-:W-:Y:S01]  /*6930*/  FMUL R3, R32.reuse, R6 ;  /* 0x0000000620037220 */ /* 0x042fe20000400000 */
[C---:B------:R-:W-:Y:S01]  /*6940*/  FMUL R7, R32.reuse, R7 ;  /* 0x0000000720077220 */ /* 0x040fe20000400000 */
[C---:B------:R-:W-:Y:S01]  /*6950*/  FFMA R0, R35.reuse, R20, R0 ;  /* 0x0000001423007223 */ /* 0x040fe20000000000 */
[----:B------:R-:W-:Y:S02]  /*6960*/  HADD2.F32 R20, -RZ, R41.H0_H0 ;  /* 0x20000029ff147230 */ /* 0x000fe40000004100 */
[C---:B------:R-:W-:Y:S01]  /*6970*/  FFMA R2, R35.reuse, R21, R2 ;  /* 0x0000001523027223 */ /* 0x040fe20000000002 */
[--C-:B------:R-:W-:Y:S02]  /*6980*/  HADD2.F32 R21, -RZ, R42.reuse.H0_H0 ;  /* 0x2000002aff157230 */ /* 0x100fe40000004100 */
[C---:B------:R-:W-:Y:S01]  /*6990*/  FMUL R4, R32.reuse, R8 ;  /* 0x0000000820047220 */ /* 0x040fe20000400000 */
[C---:B------:R-:W-:Y:S01]  /*69a0*/  FMUL R5, R32.reuse, R9 ;  /* 0x0000000920057220 */ /* 0x040fe20000400000 */
[C---:B------:R-:W-:Y:S01]  /*69b0*/  FFMA R3, R35.reuse, R20, R3 ;  /* 0x0000001423037223 */ /* 0x040fe20000000003 */
[----:B------:R-:W-:Y:S02]  /*69c0*/  HADD2.F32 R20, -RZ, R42.H1_H1 ;  /* 0x3000002aff147230 */ /* 0x000fe40000004100 */
[C---:B------:R-:W-:Y:S01]  /*69d0*/  FFMA R7, R35.reuse, R36, R7 ;  /* 0x0000002423077223 */ /* 0x040fe20000000007 */
[C---:B------:R-:W-:Y:S01]  /*69e0*/  FMUL R6, R32.reuse, R10 ;  /* 0x0000000a20067220 */ /* 0x040fe20000400000 */
[----:B------:R-:W-:Y:S02]  /*69f0*/  HADD2.F32 R36, -RZ, R43.H1_H1 ;  /* 0x3000002bff247230 */ /* 0x000fe40000004100 */
[C---:B------:R-:W-:Y:S01]  /*6a00*/  FMUL R11, R32.reuse, R11 ;  /* 0x0000000b200b7220 */ /* 0x040fe20000400000 */
[C---:B------:R-:W-:Y:S01]  /*6a10*/  FFMA R4, R35.reuse, R21, R4 ;  /* 0x0000001523047223 */ /* 0x040fe20000000004 */
[C---:B------:R-:W-:Y:S01]  /*6a20*/  FFMA R5, R35.reuse, R20, R5 ;  /* 0x0000001423057223 */ /* 0x040fe20000000005 */
[C---:B------:R-:W-:Y:S01]  /*6a30*/  FFMA R6, R35.reuse, R37, R6 ;  /* 0x0000002523067223 */ /* 0x040fe20000000006 */
[--C-:B------:R-:W-:Y:S02]  /*6a40*/  HADD2.F32 R20, -RZ, R48.reuse.H0_H0 ;  /* 0x20000030ff147230 */ /* 0x100fe40000004100 */
[C---:B------:R-:W-:Y:S01]  /*6a50*/  FFMA R11, R35.reuse, R36, R11 ;  /* 0x00000024230b7223 */ /* 0x040fe2000000000b */
[C---:B------:R-:W-:Y:S01]  /*6a60*/  FMUL R8, R32.reuse, R12 ;  /* 0x0000000c20087220 */ /* 0x040fe20000400000 */
[----:B------:R-:W-:Y:S02]  /*6a70*/  HADD2.F32 R36, -RZ, R48.H1_H1 ;  /* 0x30000030ff247230 */ /* 0x000fe40000004100 */
[C---:B------:R-:W-:Y:S01]  /*6a80*/  FMUL R9, R32.reuse, R13 ;  /* 0x0000000d20097220 */ /* 0x040fe20000400000 */
[--C-:B------:R-:W-:Y:S02]  /*6a90*/  HADD2.F32 R21, -RZ, R49.reuse.H0_H0 ;  /* 0x20000031ff157230 */ /* 0x100fe40000004100 */
[C---:B------:R-:W-:Y:S01]  /*6aa0*/  FMUL R10, R32.reuse, R14 ;  /* 0x0000000e200a7220 */ /* 0x040fe20000400000 */
[C---:B------:R-:W-:Y:S01]  /*6ab0*/  FFMA R8, R35.reuse, R20, R8 ;  /* 0x0000001423087223 */ /* 0x040fe20000000008 */
[----:B------:R-:W-:Y:S02]  /*6ac0*/  HADD2.F32 R20, -RZ, R49.H1_H1 ;  /* 0x30000031ff147230 */ /* 0x000fe40000004100 */
[C---:B------:R-:W-:Y:S01]  /*6ad0*/  FFMA R9, R35.reuse, R36, R9 ;  /* 0x0000002423097223 */ /* 0x040fe20000000009 */
[C---:B------:R-:W-:Y:S01]  /*6ae0*/  FMUL R15, R32.reuse, R15 ;  /* 0x0000000f200f7220 */ /* 0x040fe20000400000 */
[C---:B------:R-:W-:Y:S01]  /*6af0*/  FFMA R10, R35.reuse, R21, R10 ;  /* 0x00000015230a7223 */ /* 0x040fe2000000000a */
[--C-:B------:R-:W-:Y:S02]  /*6b00*/  HADD2.F32 R21, -RZ, R50.reuse.H0_H0 ;  /* 0x20000032ff157230 */ /* 0x100fe40000004100 */
[C---:B------:R-:W-:Y:S01]  /*6b10*/  FMUL R12, R32.reuse, R16 ;  /* 0x00000010200c7220 */ /* 0x040fe20000400000 */
[----:B------:R-:W-:Y:S02]  /*6b20*/  HADD2.F32 R36, -RZ, R50.H1_H1 ;  /* 0x30000032ff247230 */ /* 0x000fe40000004100 */
[C---:B------:R-:W-:Y:S01]  /*6b30*/  FFMA R15, R35.reuse, R20, R15 ;  /* 0x00000014230f7223 */ /* 0x040fe2000000000f */
[C---:B------:R-:W-:Y:S01]  /*6b40*/  FMUL R13, R32.reuse, R17 ;  /* 0x00000011200d7220 */ /* 0x040fe20000400000 */
[--C-:B------:R-:W-:Y:S02]  /*6b50*/  HADD2.F32 R37, -RZ, R51.reuse.H0_H0 ;  /* 0x20000033ff257230 */ /* 0x100fe40000004100 */
[C---:B------:R-:W-:Y:S01]  /*6b60*/  FMUL R14, R32.reuse, R18 ;  /* 0x00000012200e7220 */ /* 0x040fe20000400000 */
[----:B------:R-:W-:Y:S02]  /*6b70*/  HADD2.F32 R20, -RZ, R51.H1_H1 ;  /* 0x30000033ff147230 */ /* 0x000fe40000004100 */
[----:B------:R-:W-:Y:S01]  /*6b80*/  FMUL R19, R32, R19 ;  /* 0x0000001320137220 */ /* 0x000fe20000400000 */
[----:B------:R-:W-:Y:S01]  /*6b90*/  F2FP.F16.F32.PACK_AB R44, R2, R0 ;  /* 0x00000000022c723e */ /* 0x000fe200000000ff */
[----:B------:R-:W-:Y:S01]  /*6ba0*/  FFMA R12, R35, R21, R12 ;  /* 0x00000015230c7223 */ /* 0x000fe2000000000c */
[----:B------:R-:W-:Y:S01]  /*6bb0*/  F2FP.F16.F32.PACK_AB R45, R7, R3 ;  /* 0x00000003072d723e */ /* 0x000fe200000000ff */
[----:B------:R-:W-:Y:S01]  /*6bc0*/  FFMA R13, R35, R36, R13 ;  /* 0x00000024230d7223 */ /* 0x000fe2000000000d */
[----:B------:R-:W-:Y:S01]  /*6bd0*/  F2FP.F16.F32.PACK_AB R46, R5, R4 ;  /* 0x00000004052e723e */ /* 0x000fe200000000ff */
[----:B------:R-:W-:Y:S01]  /*6be0*/  FFMA R14, R35, R37, R14 ;  /* 0x00000025230e7223 */ /* 0x000fe2000000000e */
[----:B------:R-:W-:Y:S01]  /*6bf0*/  F2FP.F16.F32.PACK_AB R47, R11, R6 ;  /* 0x000000060b2f723e */ /* 0x000fe200000000ff */
[----:B------:R-:W-:Y:S01]  /*6c00*/  FFMA R19, R35, R20, R19 ;  /* 0x0000001423137223 */ /* 0x000fe20000000013 */
[----:B------:R-:W-:Y:S02]  /*6c10*/  F2FP.F16.F32.PACK_AB R88, R9, R8 ;  /* 0x000000080958723e */ /* 0x000fe400000000ff */
[----:B------:R-:W-:Y:S01]  /*6c20*/  F2FP.F16.F32.PACK_AB R89, R15, R10 ;  /* 0x0000000a0f59723e */ /* 0x000fe200000000ff */
[----:B------:R1:W-:Y:S01]  /*6c30*/  STS.128 [R81+UR44+0x200], R44 ;  /* 0x0002002c51007988 */ /* 0x0003e20008000c2c */
[----:B------:R-:W-:Y:S02]  /*6c40*/  F2FP.F16.F32.PACK_AB R90, R13, R12 ;  /* 0x0000000c0d5a723e */ /* 0x000fe400000000ff */
[----:B------:R-:W-:Y:S05]  /*6c50*/  F2FP.F16.F32.PACK_AB R91, R19, R14 ;  /* 0x0000000e135b723e */ /* 0x000fea00000000ff */
[----:B------:R1:W-:Y:S01]  /*6c60*/  STS.128 [R83+0x200], R88 ;  /* 0x0002005853007388 */ /* 0x0003e20000000c00 */
[----:B------:R-:W-:Y:S01]  /*6c70*/  @!PT LDS RZ, [RZ] ;  /* 0x00000000fffff984 */ /* 0x000fe20000000800 */
[----:B------:R-:W-:Y:S01]  /*6c80*/  @!PT LDS RZ, [RZ] ;  /* 0x00000000fffff984 */ /* 0x000fe20000000800 */
[----:B------:R-:W-:Y:S01]  /*6c90*/  @!PT LDS RZ, [RZ] ;  /* 0x00000000fffff984 */ /* 0x000fe20000000800 */
[----:B------:R-:W-:Y:S01]  /*6ca0*/  @!PT LDS RZ, [RZ] ;  /* 0x00000000fffff984 */ /* 0x000fe20000000800 */
[----:B------:R2:W-:Y:S07]  /*6cb0*/  MEMBAR.ALL.CTA ;  /* 0x0000000000007992 */ /* 0x0005ee0000008000 */
[----:B--2---:R-:W2:Y:S02]  /*6cc0*/  FENCE.VIEW.ASYNC.S ;  /* 0x00000000000073c6 */ /* 0x004ea40000000000 */
[----:B--2---:R-:W-:Y:S06]  /*6cd0*/  BAR.SYNC.DEFER_BLOCKING 0x1, 0x80 ;  /* 0x0042000000007b1d */ /* 0x004fec0000010000 */
[----:B------:R-:W-:Y:S05]  /*6ce0*/  @P0 BRA `(.L_x_120) ;  /* 0x0000000000380947 */ /* 0x000fea0003800000 */
[----:B------:R-:W-:Y:S02]  /*6cf0*/  UIADD3 UR4, UPT, UPT, UR44, 0x200, URZ ;  /* 0x000002002c047890 */ /* 0x000fe4000fffe0ff */
[----:B------:R-:W-:Y:S01]  /*6d00*/  UIADD3 UR8, UP0, UPT, UR50, 0x680, URZ ;  /* 0x0000068032087890 */ /* 0x000fe2000ff1e0ff */
[----:B------:R-:W-:Y:S01]  /*6d10*/  UMOV UR43, UR36 ;  /* 0x00000024002b7c82 */ /* 0x000fe20008000000 */
[----:B------:R-:W-:Y:S02]  /*6d20*/  UIADD3 UR5, UPT, UPT, UR41, 0x40, URZ ;  /* 0x0000004029057890 */ /* 0x000fe4000fffe0ff */
[----:B------:R-:W-:Y:S01]  /*6d30*/  MOV R71, UR4 ;  /* 0x0000000400477c02 */ /* 0x000fe20008000f00 */
[----:B------:R-:W-:Y:S02]  /*6d40*/  UIADD3.X UR9, UPT, UPT, URZ, UR51, URZ, UP0, !UPT ;  /* 0x00000033ff097290 */ /* 0x000fe400087fe4ff */
[----:B------:R-:W-:Y:S01]  /*6d50*/  UIADD3 UR4, UPT, UPT, UR44, 0xa00, URZ ;  /* 0x00000a002c047890 */ /* 0x000fe2000fffe0ff */
[----:B------:R-:W-:Y:S01]  /*6d60*/  R2UR UR40, R71 ;  /* 0x00000000472872ca */ /* 0x000fe200000e0000 */
[----:B------:R-:W-:Y:S01]  /*6d70*/  UMOV UR6, UR42 ;  /* 0x0000002a00067c82 */ /* 0x000fe20008000000 */
[----:B------:R-:W-:Y:S11]  /*6d80*/  UMOV UR7, UR36 ;  /* 0x0000002400077c82 */ /* 0x000ff60008000000 */
[----:B------:R2:W-:Y:S01]  /*6d90*/  UTMASTG.3D [UR40], [UR8] ;  /* 0x00000028080073b5 */ /* 0x0005e20008010000 */
[----:B------:R2:W-:Y:S01]  /*6da0*/  UTMASTG.3D [UR4], [UR8] ;  /* 0x00000004080073b5 */ /* 0x0005e20008010000 */
[----:B------:R0:W-:Y:S01]  /*6db0*/  UTMACMDFLUSH ;  /* 0x00000000000079b7 */ /* 0x0001e20000000000 */
[----:B--2---:R-:W-:Y:S04]  /*6dc0*/  DEPBAR.LE SB0, 0x1 ;  /* 0x000080400000791a */ /* 0x004fe80000000000 */
.L_x_120:
[----:B------:R-:W-:Y:S05]  /*6dd0*/  BSYNC.RECONVERGENT B0 ;  /* 0x0000000000007941 */ /* 0x000fea0003800200 */
.L_x_119:
[----:B------:R-:W-:Y:S01]  /*6de0*/  BAR.SYNC.DEFER_BLOCKING 0x1, 0x80 ;  /* 0x0042000000007b1d */ /* 0x000fe20000010000 */
[----:B------:R-:W-:Y:S01]  /*6df0*/  ISETP.NE.AND P1, PT, R82, RZ, PT ;  /* 0x000000ff5200720c */ /* 0x000fe20003f25270 */
[----:B------:R-:W-:Y:S01]  /*6e00*/  UISETP.NE.AND UP0, UPT, UR45, URZ, UPT ;  /* 0x000000ff2d00728c */ /* 0x000fe2000bf05270 */
[----:B------:R-:W-:Y:S11]  /*6e10*/  LEA R3, R38, UR44, 0x3 ;  /* 0x0000002c26037c11 */ /* 0x000ff6000f8e18ff */
[----:B------:R-:W-:Y:S01]  /*6e20*/  @P1 SHF.L.U32 R2, R75, 0x1f, RZ ;  /* 0x0000001f4b021819 */ /* 0x000fe200000006ff */
[----:B------:R-:W-:Y:S06]  /*6e30*/  BRA.U !UP0, `(.L_x_121) ;  /* 0x0000000108247547 */ /* 0x000fec000b800000 */
[----:B------:R-:W-:Y:S01]  /*6e40*/  IMAD.U32 R5, RZ, RZ, UR48 ;  /* 0x00000030ff057e24 */ /* 0x000fe2000f8e00ff */
[----:B------:R-:W-:Y:S01]  /*6e50*/  MOV R0, UR37 ;  /* 0x0000002500007c02 */ /* 0x000fe20008000f00 */
[----:B------:R-:W-:Y:S03]  /*6e60*/  UIADD3 UR48, UPT, UPT, UR48, 0x1, URZ ;  /* 0x0000000130307890 */ /* 0x000fe6000fffe0ff */
[----:B------:R-:W-:Y:S01]  /*6e70*/  @P1 LEA R5, R5, UR44, 0x3 ;  /* 0x0000002c05051c11 */ /* 0x000fe2000f8e18ff */
[----:B------:R-:W-:Y:S04]  /*6e80*/  UISETP.NE.AND UP0, UPT, UR48, 0x4, UPT ;  /* 0x000000043000788c */ /* 0x000fe8000bf05270 */
[----:B------:R-:W-:Y:S01]  /*6e90*/  @P1 VIADD R5, R5, 0x70 ;  /* 0x0000007005051836 */ /* 0x000fe20000000000 */
[----:B------:R-:W-:Y:S04]  /*6ea0*/  USEL UR48, UR48, URZ, UP0 ;  /* 0x000000ff30307287 */ /* 0x000fe80008000000 */
[----:B------:R-:W-:Y:S04]  /*6eb0*/  @P1 PRMT R0, R0, 0x654, R5 ;  /* 0x0000065400001816 */ /* 0x000fe80000000005 */
[----:B------:R2:W-:Y:S04]  /*6ec0*/  @P1 SYNCS.ARRIVE.TRANS64.RED.A1T0 RZ, [R0+URZ], RZ ;  /* 0x000000ff00ff19a7 */ /* 0x0005e800081004ff */
.L_x_121:
[----:B------:R-:W3:Y:S01]  /*6ed0*/  @P1 SYNCS.PHASECHK.TRANS64.TRYWAIT P0, [R3+URZ+0x50], R2 ;  /* 0x00005002030015a7 */ /* 0x000ee200080011ff */
[----:B------:R-:W-:Y:S01]  /*6ee0*/  BSSY B1, `(.L_x_122) ;  /* 0x0000012000017945 */ /* 0x000fe20003800000 */
[----:B---3--:R-:W-:Y:S03]  /*6ef0*/  @P1 SEL R39, RZ, 0x1, !P0 ;  /* 0x00000001ff271807 */ /* 0x008fe60004000000 */
[----:B------:R-:W-:Y:S05]  /*6f00*/  @!P1 BRA `(.L_x_123) ;  /* 0x00000000003c9947 */ /* 0x000fea0003800000 */
[----:B------:R-:W-:Y:S01]  /*6f10*/  ISETP.NE.AND P1, PT, R84, RZ, PT ;  /* 0x000000ff5400720c */ /* 0x000fe20003f25270 */
[----:B------:R-:W-:Y:S01]  /*6f20*/  BSSY B0, `(.L_x_124) ;  /* 0x0000009000007945 */ /* 0x000fe20003800000 */
[----:B------:R-:W-:Y:S11]  /*6f30*/  ISETP.NE.AND P0, PT, R39, RZ, PT ;  /* 0x000000ff2700720c */ /* 0x000ff60003f05270 */
[----:B------:R-:W-:Y:S05]  /*6f40*/  @P1 IMAD R4, R38, 0x1000, R81 ;  /* 0x0000100026041824 */ /* 0x000fea00078e0251 */
[----:B------:R-:W-:Y:S05]  /*6f50*/  @P1 IADD3 R2, PT, PT, R4, UR44, RZ ;  /* 0x0000002c04021c10 */ /* 0x000fea000fffe0ff */
[----:B------:R-:W-:Y:S01]  /*6f60*/  @P1 IMAD.IADD R2, R85, 0x1, R2 ;  /* 0x0000000155021824 */ /* 0x000fe200078e0202 */
[----:B------:R-:W-:Y:S06]  /*6f70*/  @P0 BRA `(.L_x_125) ;  /* 0x00000000000c0947 */ /* 0x000fec0003800000 */
[----:B--2---:R-:W-:Y:S04]  /*6f80*/  SHF.L.U32 R0, R75, 0x1f, RZ ;  /* 0x0000001f4b007819 */ /* 0x004fe800000006ff */
[----:B------:R-:W2:Y:S02]  /*6f90*/  SYNCS.PHASECHK.TRANS64.TRYWAIT P0, [R3+URZ+0x50], R0 ;  /* 0x00005000030075a7 */ /* 0x000ea400080011ff */
[----:B--2---:R-:W-:Y:S05]  /*6fa0*/  @!P0 BRA `(.L_x_126) ;  /* 0x00000028002c8947 */ /* 0x004fea0003800000 */
.L_x_125:
[----:B------:R-:W-:Y:S05]  /*6fb0*/  BSYNC B0 ;  /* 0x0000000000007941 */ /* 0x000fea0003800000 */
.L_x_124:
[----:B------:R-:W-:Y:S02]  /*6fc0*/  ISETP.NE.AND P0, PT, R84, RZ, PT ;  /* 0x000000ff5400720c */ /* 0x000fe40003f05270 */
[----:B------:R-:W-:Y:S11]  /*6fd0*/  IADD3 R38, PT, PT, R38, 0x1, RZ ;  /* 0x0000000126267810 */ /* 0x000ff60007ffe0ff */
[----:B------:R3:W4:Y:S04]  /*6fe0*/  @P0 LDS.128 R40, [R4+UR44+0x200] ;  /* 0x0002002c04280984 */ /* 0x0007280008000c00 */
[----:B------:R3:W1:Y:S02]  /*6ff0*/  @P0 LDS.128 R48, [R2+0x200] ;  /* 0x0002000002300984 */ /* 0x0006640000000c00 */
.L_x_123:
[----:B------:R-:W-:Y:S05]  /*7000*/  BSYNC B1 ;  /* 0x0000000000017941 */ /* 0x000fea0003800000 */
.L_x_122:
[----:B--2---:R-:W-:Y:S05]  /*7010*/  VIADD R3, R34, 0x10 ;  /* 0x0000001022037836 */ /* 0x004fea0000000000 */
[----:B------:R-:W-:Y:S04]  /*7020*/  SHF.R.U32.HI R3, RZ, 0x15, R3 ;  /* 0x00000015ff037819 */ /* 0x000fe80000011603 */
[----:B------:R-:W-:Y:S11]  /*7030*/  LOP3.LUT P0, RZ, R3, 0x3, R70, 0x48, !PT ;  /* 0x0000000303ff7812 */ /* 0x000ff60007804846 */
[----:B------:R-:W-:Y:S02]  /*7040*/  @!UPT UIADD3 URZ, UPT, UPT, URZ, URZ, URZ ;  /* 0x000000fffffff290 */ /* 0x000fe4000fffe0ff */
[----:B------:R-:W-:Y:S05]  /*7050*/  @!P0 BRA `(.L_x_127) ;  /* 0x0000000000408947 */ /* 0x000fea0003800000 */
[----:B------:R-:W2:Y:S01]  /*7060*/  LDCU.64 UR8, c[0x4][0x70] ;  /* 0x01000e00ff0877ac */ /* 0x000ea20008000a00 */
[----:B------:R-:W-:Y:S01]  /*7070*/  MOV R3, 0x0 ;  /* 0x0000000000037802 */ /* 0x000fe20000000f00 */
[----:B------:R-:W-:Y:S02]  /*7080*/  HFMA2 R12, -RZ, RZ, 0, 5.9604644775390625e-08 ;  /* 0x00000001ff0c7431 */ /* 0x000fe400000001ff */
[----:B------:R-:W-:Y:S02]  /*7090*/  IMAD.MOV.U32 R8, RZ, RZ, 0x192 ;  /* 0x00000192ff087424 */ /* 0x000fe400078e00ff */
[----:B------:R-:W-:Y:S01]  /*70a0*/  IMAD.MOV.U32 R13, RZ, RZ, RZ ;  /* 0x000000ffff0d7224 */ /* 0x000fe200078e00ff */
[----:B------:R-:W5:Y:S01]  /*70b0*/  LDCU.64 UR6, c[0x4][0x78] ;  /* 0x01000f00ff0677ac */ /* 0x000f620008000a00 */
[----:B---3--:R-:W3:Y:S01]  /*70c0*/  LDC.64 R2, c[0x4][R3] ;  /* 0x0100000003027b82 */ /* 0x008ee20000000a00 */
[----:B------:R-:W4:Y:S01]  /*70d0*/  LDCU.64 UR4, c[0x4][0x10] ;  /* 0x01000200ff0477ac */ /* 0x000f220008000a00 */
[----:B--2---:R-:W-:Y:S01]  /*70e0*/  MOV R5, UR9 ;  /* 0x0000000900057c02 */ /* 0x004fe20008000f00 */
[----:B------:R-:W-:Y:S01]  /*70f0*/  IMAD.U32 R4, RZ, RZ, UR8 ;  /* 0x00000008ff047e24 */ /* 0x000fe2000f8e00ff */
[----:B-----5:R-:W-:Y:S01]  /*7100*/  MOV R7, UR7 ;  /* 0x0000000700077c02 */ /* 0x020fe20008000f00 */
[----:B------:R-:W-:Y:S01]  /*7110*/  IMAD.U32 R6, RZ, RZ, UR6 ;  /* 0x00000006ff067e24 */ /* 0x000fe2000f8e00ff */
[----:B----4-:R-:W-:Y:S01]  /*7120*/  MOV R11, UR5 ;  /* 0x00000005000b7c02 */ /* 0x010fe20008000f00 */
[----:B------:R-:W-:Y:S02]  /*7130*/  IMAD.U32 R10, RZ, RZ, UR4 ;  /* 0x00000004ff0a7e24 */ /* 0x000fe4000f8e00ff */
[----:B------:R-:W-:Y:S07]  /*7140*/  LEPC R20, `(.L_x_127) ;  /* 0x000000001014794e */ /* 0x000fee0000000000 */
[----:B-1-3--:R-:W-:Y:S05]  /*7150*/  CALL.ABS.NOINC R2 ;  /* 0x0000000002007343 */ /* 0x00afea0003c00000 */
.L_x_127:
[----:B------:R-:W-:Y:S01]  /*7160*/  ISETP.NE.AND P6, PT, R82, RZ, PT ;  /* 0x000000ff5200720c */ /* 0x000fe20003fc5270 */
[----:B------:R-:W-:Y:S05]  /*7170*/  WARPSYNC.ALL ;  /* 0x0000000000007948 */ /* 0x000fea0003800000 */
[----:B------:R-:W-:Y:S01]  /*7180*/  R2UR UR4, R34 ;  /* 0x00000000220472ca */ /* 0x000fe200000e0000 */
[--C-:B----4-:R-:W-:Y:S01]  /*7190*/  HADD2.F32 R20, -RZ, R40.reuse.H0_H0 ;  /* 0x20000028ff147230 */ /* 0x110fe20000004100 */
[----:B------:R-:W-:Y:S01]  /*71a0*/  ISETP.NE.AND P0, PT, R76, RZ, PT ;  /* 0x000000ff4c00720c */ /* 0x000fe20003f05270 */
[----:B------:R-:W-:Y:S01]  /*71b0*/  HADD2.F32 R21, -RZ, R40.H1_H1 ;  /* 0x30000028ff157230 */ /* 0x000fe20000004100 */
[----:B------:R-:W-:Y:S01]  /*71c0*/  MOV R86, UR48 ;  /* 0x0000003000567c02 */ /* 0x000fe20008000f00 */
[--C-:B------:R-:W-:Y:S01]  /*71d0*/  HADD2.F32 R36, -RZ, R41.reuse.H1_H1 ;  /* 0x30000029ff247230 */ /* 0x100fe20000004100 */
[----:B------:R-:W-:Y:S01]  /*71e0*/  MOV R87, UR37 ;  /* 0x0000002500577c02 */ /* 0x000fe20008000f00 */
[----:B-1----:R-:W-:Y:S01]  /*71f0*/  HADD2.F32 R37, -RZ, R48.H0_H0 ;  /* 0x20000030ff257230 */ /* 0x002fe20000004100 */
[----:B------:R-:W-:Y:S01]  /*7200*/  @P6 LEA R86, R86, UR44, 0x3 ;  /* 0x0000002c56566c11 */ /* 0x000fe2000f8e18ff */
[----:B------:R-:W-:Y:S01]  /*7210*/  BSSY.RECONVERGENT B0, `(.L_x_128) ;  /* 0x0000052000007945 */ /* 0x000fe20003800200 */
[----:B------:R-:W-:Y:S02]  /*7220*/  @P6 SHF.L.U32 R92, R75, 0x1f, RZ ;  /* 0x0000001f4b5c6819 */ /* 0x000fe400000006ff */
[----:B------:R-:W-:Y:S01]  /*7230*/  @P6 IADD3 R86, PT, PT, R86, 0x70, RZ ;  /* 0x0000007056566810 */ /* 0x000fe20007ffe0ff */
[----:B---3--:R-:W1:Y:S03]  /*7240*/  LDTM.x16 R4, tmem[UR4+0x10] ;  /* 0x00001004000479ee */ /* 0x008e660008240000 */
[----:B------:R-:W-:Y:S02]  /*7250*/  @P6 PRMT R86, R87, 0x654, R86 ;  /* 0x0000065457566816 */ /* 0x000fe40000000056 */
[----:B------:R-:W-:Y:S01]  /*7260*/  LEA R87, R38, UR44, 0x3 ;  /* 0x0000002c26577c11 */ /* 0x000fe2000f8e18ff */
[C---:B-1----:R-:W-:Y:S01]  /*7270*/  FMUL R0, R32.reuse, R4 ;  /* 0x0000000420007220 */ /* 0x042fe20000400000 */
[C---:B------:R-:W-:Y:S01]  /*7280*/  FMUL R2, R32.reuse, R5 ;  /* 0x0000000520027220 */ /* 0x040fe20000400000 */
[C---:B------:R-:W-:Y:S01]  /*7290*/  FMUL R3, R32.reuse, R6 ;  /* 0x0000000620037220 */ /* 0x040fe20000400000 */
[C---:B------:R-:W-:Y:S01]  /*72a0*/  FMUL R7, R32.reuse, R7 ;  /* 0x0000000720077220 */ /* 0x040fe20000400000 */
[C---:B------:R-:W-:Y:S01]  /*72b0*/  FFMA R0, R35.reuse, R20, R0 ;  /* 0x0000001423007223 */ /* 0x040fe20000000000 */
[----:B------:R-:W-:Y:S02]  /*72c0*/  HADD2.F32 R20, -RZ, R41.H0_H0 ;  /* 0x20000029ff147230 */ /* 0x000fe40000004100 */
[C---:B------:R-:W-:Y:S01]  /*72d0*/  FFMA R2, R35.reuse, R21, R2 ;  /* 0x0000001523027223 */ /* 0x040fe20000000002 */
[C---:B------:R-:W-:Y:S01]  /*72e0*/  FMUL R4, R32.reuse, R8 ;  /* 0x0000000820047220 */ /* 0x040fe20000400000 */
[C---:B------:R-:W-:Y:S01]  /*72f0*/  FMUL R5, R32.reuse, R9 ;  /* 0x0000000920057220 */ /* 0x040fe20000400000 */
[--C-:B------:R-:W-:Y:S02]  /*7300*/  HADD2.F32 R21, -RZ, R43.reuse.H0_H0 ;  /* 0x2000002bff157230 */ /* 0x100fe40000004100 */
[C---:B------:R-:W-:Y:S01]  /*7310*/  FFMA R3, R35.reuse, R20, R3 ;  /* 0x0000001423037223 */ /* 0x040fe20000000003 */
[--C-:B------:R-:W-:Y:S02]  /*7320*/  HADD2.F32 R20, -RZ, R42.reuse.H0_H0 ;  /* 0x2000002aff147230 */ /* 0x100fe40000004100 */
[C---:B------:R-:W-:Y:S01]  /*7330*/  FFMA R7, R35.reuse, R36, R7 ;  /* 0x0000002423077223 */ /* 0x040fe20000000007 */
[C---:B------:R-:W-:Y:S01]  /*7340*/  FMUL R6, R32.reuse, R10 ;  /* 0x0000000a20067220 */ /* 0x040fe20000400000 */
[----:B------:R-:W-:Y:S02]  /*7350*/  HADD2.F32 R36, -RZ, R43.H1_H1 ;  /* 0x3000002bff247230 */ /* 0x000fe40000004100 */
[C---:B------:R-:W-:Y:S01]  /*7360*/  FMUL R11, R32.reuse, R11 ;  /* 0x0000000b200b7220 */ /* 0x040fe20000400000 */
[C---:B------:R-:W-:Y:S01]  /*7370*/  FFMA R4, R35.reuse, R20, R4 ;  /* 0x0000001423047223 */ /* 0x040fe20000000004 */
[----:B------:R-:W-:Y:S02]  /*7380*/  HADD2.F32 R20, -RZ, R42.H1_H1 ;  /* 0x3000002aff147230 */ /* 0x000fe40000004100 */
[C---:B------:R-:W-:Y:S01]  /*7390*/  FMUL R8, R32.reuse, R12 ;  /* 0x0000000c20087220 */ /* 0x040fe20000400000 */
[C---:B------:R-:W-:Y:S01]  /*73a0*/  FMUL R9, R32.reuse, R13 ;  /* 0x0000000d20097220 */ /* 0x040fe20000400000 */
[C---:B------:R-:W-:Y:S01]  /*73b0*/  FMUL R10, R32.reuse, R14 ;  /* 0x0000000e200a7220 */ /* 0x040fe20000400000 */
[C---:B------:R-:W-:Y:S01]  /*73c0*/  FMUL R15, R32.reuse, R15 ;  /* 0x0000000f200f7220 */ /* 0x040fe20000400000 */
[C---:B------:R-:W-:Y:S01]  /*73d0*/  FFMA R5, R35.reuse, R20, R5 ;  /* 0x0000001423057223 */ /* 0x040fe20000000005 */
[----:B------:R-:W-:Y:S02]  /*73e0*/  HADD2.F32 R20, -RZ, R48.H1_H1 ;  /* 0x30000030ff147230 */ /* 0x000fe40000004100 */
[C---:B------:R-:W-:Y:S01]  /*73f0*/  FFMA R6, R35.reuse, R21, R6 ;  /* 0x0000001523067223 */ /* 0x040fe20000000006 */
[C---:B------:R-:W-:Y:S01]  /*7400*/  FFMA R11, R35.reuse, R36, R11 ;  /* 0x00000024230b7223 */ /* 0x040fe2000000000b */
[C---:B------:R-:W-:Y:S01]  /*7410*/  FFMA R8, R35.reuse, R37, R8 ;  /* 0x0000002523087223 */ /* 0x040fe20000000008 */
[--C-:B------:R-:W-:Y:S02]  /*7420*/  HADD2.F32 R21, -RZ, R49.reuse.H0_H0 ;  /* 0x20000031ff157230 */ /* 0x100fe40000004100 */
[C---:B------:R-:W-:Y:S01]  /*7430*/  FFMA R9, R35.reuse, R20, R9 ;  /* 0x0000001423097223 */ /* 0x040fe20000000009 */
[----:B------:R-:W-:Y:S02]  /*7440*/  HADD2.F32 R20, -RZ, R49.H1_H1 ;  /* 0x30000031ff147230 */ /* 0x000fe40000004100 */
[C---:B------:R-:W-:Y:S01]  /*7450*/  FMUL R12, R32.reuse, R16 ;  /* 0x00000010200c7220 */ /* 0x040fe20000400000 */
[C---:B------:R-:W-:Y:S01]  /*7460*/  FMUL R13, R32.reuse, R17 ;  /* 0x00000011200d7220 */ /* 0x040fe20000400000 */
[C---:B------:R-:W-:Y:S01]  /*7470*/  FFMA R10, R35.reuse, R21, R10 ;  /* 0x00000015230a7223 */ /* 0x040fe2000000000a */
[--C-:B------:R-:W-:Y:S02]  /*7480*/  HADD2.F32 R21, -RZ, R50.reuse.H0_H0 ;  /* 0x20000032ff157230 */ /* 0x100fe40000004100 */
[C---:B------:R-:W-:Y:S01]  /*7490*/  FFMA R15, R35.reuse, R20, R15 ;  /* 0x00000014230f7223 */ /* 0x040fe2000000000f */
[----:B------:R-:W-:Y:S02]  /*74a0*/  HADD2.F32 R20, -RZ, R50.H1_H1 ;  /* 0x30000032ff147230 */ /* 0x000fe40000004100 */
[C---:B------:R-:W-:Y:S01]  /*74b0*/  FMUL R14, R32.reuse, R18 ;  /* 0x00000012200e7220 */ /* 0x040fe20000400000 */
[--C-:B------:R-:W-:Y:S02]  /*74c0*/  HADD2.F32 R37, -RZ, R51.reuse.H0_H0 ;  /* 0x20000033ff257230 */ /* 0x100fe40000004100 */
[----:B------:R-:W-:Y:S01]  /*74d0*/  FMUL R19, R32, R19 ;  /* 0x0000001320137220 */ /* 0x000fe20000400000 */
[----:B------:R-:W-:Y:S01]  /*74e0*/  HADD2.F32 R36, -RZ, R51.H1_H1 ;  /* 0x30000033ff247230 */ /* 0x000fe20000004100 */
        /* <DEDUP_REMOVED lines=22> */
[----:B------:R-:W-:Y:S02]  /*7650*/  UIADD3 UR12, UP0, UPT, UR50, 0x680, URZ ;  /* 0x00000680320c7890 */ /* 0x000fe4000ff1e0ff */
[----:B------:R-:W-:Y:S02]  /*7660*/  UIADD3 UR9, UPT, UPT, UR41, 0x10, URZ ;  /* 0x0000001029097890 */ /* 0x000fe4000fffe0ff */
[----:B------:R-:W-:Y:S02]  /*7670*/  UIADD3 UR8, UPT, UPT, UR44, 0x1200, URZ ;  /* 0x000012002c087890 */ /* 0x000fe4000fffe0ff */
[----:B------:R-:W-:Y:S01]  /*7680*/  UIADD3.X UR13, UPT, UPT, URZ, UR51, URZ, UP0, !UPT ;  /* 0x00000033ff0d7290 */ /* 0x000fe200087fe4ff */
[----:B------:R-:W-:Y:S01]  /*7690*/  UMOV UR10, UR42 ;  /* 0x0000002a000a7c82 */ /* 0x000fe20008000000 */
[----:B------:R-:W-:Y:S01]  /*76a0*/  UMOV UR11, UR36 ;  /* 0x00000024000b7c82 */ /* 0x000fe20008000000 */
[----:B------:R-:W-:Y:S02]  /*76b0*/  UIADD3 UR5, UPT, UPT, UR41, 0x50, URZ ;  /* 0x0000005029057890 */ /* 0x000fe4000fffe0ff */
[----:B------:R-:W-:Y:S01]  /*76c0*/  UIADD3 UR4, UPT, UPT, UR44, 0x1a00, URZ ;  /* 0x00001a002c047890 */ /* 0x000fe2000fffe0ff */
[----:B------:R-:W-:Y:S03]  /*76d0*/  UMOV UR6, UR42 ;  /* 0x0000002a00067c82 */ /* 0x000fe60008000000 */
[----:B------:R2:W-:Y:S01]  /*76e0*/  UTMASTG.3D [UR8], [UR12] ;  /* 0x000000080c0073b5 */ /* 0x0005e20008010000 */
[----:B------:R-:W-:Y:S04]  /*76f0*/  UMOV UR7, UR36 ;  /* 0x0000002400077c82 */ /* 0x000fe80008000000 */
[----:B------:R2:W-:Y:S01]  /*7700*/  UTMASTG.3D [UR4], [UR12] ;  /* 0x000000040c0073b5 */ /* 0x0005e20008010000 */
[----:B------:R0:W-:Y:S01]  /*7710*/  UTMACMDFLUSH ;  /* 0x00000000000079b7 */ /* 0x0001e20000000000 */
[----:B--2---:R-:W-:Y:S04]  /*7720*/  DEPBAR.LE SB0, 0x1 ;  /* 0x000080400000791a */ /* 0x004fe80000000000 */
.L_x_129:
[----:B------:R-:W-:Y:S05]  /*7730*/  BSYNC.RECONVERGENT B0 ;  /* 0x0000000000007941 */ /* 0x000fea0003800200 */
.L_x_128:
[----:B------:R-:W-:Y:S01]  /*7740*/  BAR.SYNC.DEFER_BLOCKING 0x1, 0x80 ;  /* 0x0042000000007b1d */ /* 0x000fe20000010000 */
[----:B------:R-:W-:Y:S04]  /*7750*/  UIADD3 UR40, UPT, UPT, UR48, 0x1, URZ ;  /* 0x0000000130287890 */ /* 0x000fe8000fffe0ff */
[----:B------:R-:W-:Y:S04]  /*7760*/  UISETP.NE.AND UP0, UPT, UR40, 0x4, UPT ;  /* 0x000000042800788c */ /* 0x000fe8000bf05270 */
[----:B------:R-:W-:Y:S01]  /*7770*/  USEL UR40, UR40, URZ, UP0 ;  /* 0x000000ff28287287 */ /* 0x000fe20008000000 */
[----:B------:R2:W-:Y:S01]  /*7780*/  @P6 SYNCS.ARRIVE.TRANS64.RED.A1T0 RZ, [R86+URZ], RZ ;  /* 0x000000ff56ff69a7 */ /* 0x0005e200081004ff */
[----:B------:R-:W-:Y:S01]  /*7790*/  BSSY B1, `(.L_x_130) ;  /* 0x0000013000017945 */ /* 0x000fe20003800000 */
[----:B------:R-:W3:Y:S02]  /*77a0*/  @P6 SYNCS.PHASECHK.TRANS64.TRYWAIT P0, [R87+URZ+0x50], R92 ;  /* 0x0000505c570065a7 */ /* 0x000ee400080011ff */
[----:B---3--:R-:W-:Y:S01]  /*77b0*/  @P6 SEL R39, RZ, 0x1, !P0 ;  /* 0x00000001ff276807 */ /* 0x008fe20004000000 */
[----:B--2---:R-:W-:Y:S06]  /*77c0*/  @!P6 BRA `(.L_x_131) ;  /* 0x00000000003ce947 */ /* 0x004fec0003800000 */
[----:B------:R-:W-:Y:S01]  /*77d0*/  ISETP.NE.AND P1, PT, R84, RZ, PT ;  /* 0x000000ff5400720c */ /* 0x000fe20003f25270 */
[----:B------:R-:W-:Y:S01]  /*77e0*/  BSSY B0, `(.L_x_132) ;  /* 0x0000009000007945 */ /* 0x000fe20003800000 */
[----:B------:R-:W-:Y:S11]  /*77f0*/  ISETP.NE.AND P0, PT, R39, RZ, PT ;  /* 0x000000ff2700720c */ /* 0x000ff60003f05270 */
[----:B------:R-:W-:Y:S05]  /*7800*/  @P1 IMAD R2, R38, 0x1000, R81 ;  /* 0x0000100026021824 */ /* 0x000fea00078e0251 */
[----:B------:R-:W-:Y:S05]  /*7810*/  @P1 IADD3 R0, PT, PT, R2, UR44, RZ ;  /* 0x0000002c02001c10 */ /* 0x000fea000fffe0ff */
[----:B------:R-:W-:Y:S01]  /*7820*/  @P1 IMAD.IADD R0, R85, 0x1, R0 ;  /* 0x0000000155001824 */ /* 0x000fe200078e0200 */
[----:B------:R-:W-:Y:S06]  /*7830*/  @P0 BRA `(.L_x_133) ;  /* 0x00000000000c0947 */ /* 0x000fec0003800000 */
[----:B------:R-:W-:Y:S04]  /*7840*/  SHF.L.U32 R4, R75, 0x1f, RZ ;  /* 0x0000001f4b047819 */ /* 0x000fe800000006ff */
[----:B------:R-:W2:Y:S02]  /*7850*/  SYNCS.PHASECHK.TRANS64.TRYWAIT P0, [R87+URZ+0x50], R4 ;  /* 0x00005004570075a7 */ /* 0x000ea400080011ff */
[----:B--2---:R-:W-:Y:S05]  /*7860*/  @!P0 BRA `(.L_x_134) ;  /* 0x0000002000108947 */ /* 0x004fea0003800000 */
.L_x_133:
[----:B------:R-:W-:Y:S05]  /*7870*/  BSYNC B0 ;  /* 0x0000000000007941 */ /* 0x000fea0003800000 */
.L_x_132:
[----:B------:R-:W-:Y:S02]  /*7880*/  ISETP.NE.AND P0, PT, R84, RZ, PT ;  /* 0x000000ff5400720c */ /* 0x000fe40003f05270 */
[----:B------:R-:W-:Y:S11]  /*7890*/  IADD3 R38, PT, PT, R38, 0x1, RZ ;  /* 0x0000000126267810 */ /* 0x000ff60007ffe0ff */
[----:B------:R3:W4:Y:S04]  /*78a0*/  @P0 LDS.128 R40, [R2+UR44+0x200] ;  /* 0x0002002c02280984 */ /* 0x0007280008000c00 */
[----:B------:R3:W1:Y:S02]  /*78b0*/  @P0 LDS.128 R48, [R0+0x200] ;  /* 0x0002000000300984 */ /* 0x0006640000000c00 */
.L_x_131:
[----:B------:R-:W-:Y:S05]  /*78c0*/  BSYNC B1 ;  /* 0x0000000000017941 */ /* 0x000fea0003800000 */
.L_x_130:
[----:B------:R-:W-:Y:S05]  /*78d0*/  VIADD R3, R34, 0x20 ;  /* 0x0000002022037836 */ /* 0x000fea0000000000 */
[----:B------:R-:W-:Y:S04]  /*78e0*/  SHF.R.U32.HI R3, RZ, 0x15, R3 ;  /* 0x00000015ff037819 */ /* 0x000fe80000011603 */
[----:B------:R-:W-:Y:S11]  /*78f0*/  LOP3.LUT P0, RZ, R3, 0x3, R70, 0x48, !PT ;  /* 0x0000000303ff7812 */ /* 0x000ff60007804846 */
[----:B------:R-:W-:Y:S02]  /*7900*/  @!UPT UIADD3 URZ, UPT, UPT, URZ, URZ, URZ ;  /* 0x000000fffffff290 */ /* 0x000fe4000fffe0ff */
[----:B------:R-:W-:Y:S05]  /*7910*/  @!P0 BRA `(.L_x_135) ;  /* 0x0000000000408947 */ /* 0x000fea0003800000 */
[----:B------:R-:W5:Y:S01]  /*7920*/  LDCU.64 UR8, c[0x4][0x70] ;  /* 0x01000e00ff0877ac */ /* 0x000f620008000a00 */
[----:B------:R-:W-:Y:S01]  /*7930*/  MOV R3, 0x0 ;  /* 0x0000000000037802 */ /* 0x000fe20000000f00 */
[----:B------:R-:W-:Y:S02]  /*7940*/  HFMA2 R12, -RZ, RZ, 0, 5.9604644775390625e-08 ;  /* 0x00000001ff0c7431 */ /* 0x000fe400000001ff */
[----:B------:R-:W-:Y:S02]  /*7950*/  IMAD.MOV.U32 R8, RZ, RZ, 0x192 ;  /* 0x00000192ff087424 */ /* 0x000fe400078e00ff */
[----:B------:R-:W-:Y:S01]  /*7960*/  IMAD.MOV.U32 R13, RZ, RZ, RZ ;  /* 0x000000ffff0d7224 */ /* 0x000fe200078e00ff */
[----:B------:R-:W4:Y:S01]  /*7970*/  LDCU.64 UR6, c[0x4][0x78] ;  /* 0x01000f00ff0677ac */ /* 0x000f220008000a00 */
[----:B---3--:R-:W3:Y:S01]  /*7980*/  LDC.64 R2, c[0x4][R3] ;  /* 0x0100000003027b82 */ /* 0x008ee20000000a00 */
[----:B------:R-:W1:Y:S01]  /*7990*/  LDCU.64 UR4, c[0x4][0x10] ;  /* 0x01000200ff0477ac */ /* 0x000e620008000a00 */
[----:B-----5:R-:W-:Y:S01]  /*79a0*/  MOV R5, UR9 ;  /* 0x0000000900057c02 */ /* 0x020fe20008000f00 */
[----:B--2---:R-:W-:Y:S01]  /*79b0*/  IMAD.U32 R4, RZ, RZ, UR8 ;  /* 0x00000008ff047e24 */ /* 0x004fe2000f8e00ff */
[----:B----4-:R-:W-:Y:S01]  /*79c0*/  MOV R7, UR7 ;  /* 0x0000000700077c02 */ /* 0x010fe20008000f00 */
[----:B------:R-:W-:Y:S01]  /*79d0*/  IMAD.U32 R6, RZ, RZ, UR6 ;  /* 0x00000006ff067e24 */ /* 0x000fe2000f8e00ff */
[----:B-1----:R-:W-:Y:S01]  /*79e0*/  MOV R11, UR5 ;  /* 0x00000005000b7c02 */ /* 0x002fe20008000f00 */
[----:B------:R-:W-:Y:S02]  /*79f0*/  IMAD.U32 R10, RZ, RZ, UR4 ;  /* 0x00000004ff0a7e24 */ /* 0x000fe4000f8e00ff */
[----:B------:R-:W-:Y:S07]  /*7a00*/  LEPC R20, `(.L_x_135) ;  /* 0x000000001014794e */ /* 0x000fee0000000000 */
[----:B---3--:R-:W-:Y:S05]  /*7a10*/  CALL.ABS.NOINC R2 ;  /* 0x0000000002007343 */ /* 0x008fea0003c00000 */
.L_x_135:
        /* <DEDUP_REMOVED lines=8> */
[----:B--2---:R-:W-:Y:S01]  /*7aa0*/  MOV R87, UR37 ;  /* 0x0000002500577c02 */ /* 0x004fe20008000f00 */
[----:B-1----:R-:W-:Y:S01]  /*7ab0*/  HADD2.F32 R37, -RZ, R48.H0_H0 ;  /* 0x20000030ff257230 */ /* 0x002fe20000004100 */
[----:B------:R-:W-:Y:S01]  /*7ac0*/  @P6 LEA R86, R86, UR44, 0x3 ;  /* 0x0000002c56566c11 */ /* 0x000fe2000f8e18ff */
[----:B------:R-:W-:Y:S01]  /*7ad0*/  BSSY.RECONVERGENT B0, `(.L_x_136) ;  /* 0x0000052000007945 */ /* 0x000fe20003800200 */
[----:B------:R-:W-:Y:S02]  /*7ae0*/  LEA R92, R38, UR44, 0x3 ;  /* 0x0000002c265c7c11 */ /* 0x000fe4000f8e18ff */
[----:B------:R-:W-:Y:S01]  /*7af0*/  @P6 IADD3 R86, PT, PT, R86, 0x70, RZ ;  /* 0x0000007056566810 */ /* 0x000fe20007ffe0ff */
[----:B------:R-:W3:Y:S03]  /*7b00*/  LDTM.x16 R4, tmem[UR4+0x20] ;  /* 0x00002004000479ee */ /* 0x000ee60008240000 */
[----:B------:R-:W-:Y:S02]  /*7b10*/  @P6 PRMT R86, R87, 0x654, R86 ;  /* 0x0000065457566816 */ /* 0x000fe40000000056 */
[----:B------:R-:W-:Y:S01]  /*7b20*/  @P6 SHF.L.U32 R87, R75, 0x1f, RZ ;  /* 0x0000001f4b576819 */ /* 0x000fe200000006ff */
[C---:B---3--:R-:W-:Y:S01]  /*7b30*/  FMUL R0, R32.reuse, R4 ;  /* 0x0000000420007220 */ /* 0x048fe20000400000 */
        /* <DEDUP_REMOVED lines=75> */
.L_x_137:
[----:B------:R-:W-:Y:S05]  /*7ff0*/  BSYNC.RECONVERGENT B0 ;  /* 0x0000000000007941 */ /* 0x000fea0003800200 */
.L_x_136:
        /* <DEDUP_REMOVED lines=19> */
.L_x_141:
[----:B------:R-:W-:Y:S05]  /*8130*/  BSYNC B0 ;  /* 0x0000000000007941 */ /* 0x000fea0003800000 */
.L_x_140:
[----:B------:R-:W-:Y:S11]  /*8140*/  ISETP.NE.AND P0, PT, R84, RZ, PT ;  /* 0x000000ff5400720c */ /* 0x000ff60003f05270 */
[----:B------:R-:W-:Y:S02]  /*8150*/  @!UPT UIADD3 URZ, UPT, UPT, URZ, URZ, URZ ;  /* 0x000000fffffff290 */ /* 0x000fe4000fffe0ff */
[----:B------:R3:W4:Y:S04]  /*8160*/  @P0 LDS.128 R40, [R38+UR44+0x200] ;  /* 0x0002002c26280984 */ /* 0x0007280008000c00 */
[----:B------:R3:W1:Y:S02]  /*8170*/  @P0 LDS.128 R48, [R85+0x200] ;  /* 0x0002000055300984 */ /* 0x0006640000000c00 */
.L_x_139:
[----:B------:R-:W-:Y:S05]  /*8180*/  BSYNC B1 ;  /* 0x0000000000017941 */ /* 0x000fea0003800000 */
.L_x_138:
        /* <DEDUP_REMOVED lines=11> */
[----:B------:R-:W1:Y:S01]  /*8240*/  LDC.64 R2, c[0x4][R3] ;  /* 0x0100000003027b82 */ /* 0x000e620000000a00 */
[----:B------:R-:W3:Y:S01]  /*8250*/  LDCU.64 UR4, c[0x4][0x10] ;  /* 0x01000200ff0477ac */ /* 0x000ee20008000a00 */
[----:B--2---:R-:W-:Y:S01]  /*8260*/  MOV R5, UR9 ;  /* 0x0000000900057c02 */ /* 0x004fe20008000f00 */
[----:B------:R-:W-:Y:S01]  /*8270*/  IMAD.U32 R4, RZ, RZ, UR8 ;  /* 0x00000008ff047e24 */ /* 0x000fe2000f8e00ff */
[----:B-----5:R-:W-:Y:S01]  /*8280*/  MOV R7, UR7 ;  /* 0x0000000700077c02 */ /* 0x020fe20008000f00 */
[----:B------:R-:W-:Y:S01]  /*8290*/  IMAD.U32 R6, RZ, RZ, UR6 ;  /* 0x00000006ff067e24 */ /* 0x000fe2000f8e00ff */
[----:B---3--:R-:W-:Y:S01]  /*82a0*/  MOV R11, UR5 ;  /* 0x00000005000b7c02 */ /* 0x008fe20008000f00 */
[----:B------:R-:W-:Y:S02]  /*82b0*/  IMAD.U32 R10, RZ, RZ, UR4 ;  /* 0x00000004ff0a7e24 */ /* 0x000fe4000f8e00ff */
[----:B------:R-:W-:Y:S07]  /*82c0*/  LEPC R20, `(.L_x_143) ;  /* 0x000000001014794e */ /* 0x000fee0000000000 */
[----:B-1--4-:R-:W-:Y:S05]  /*82d0*/  CALL.ABS.NOINC R2 ;  /* 0x0000000002007343 */ /* 0x012fea0003c00000 */
.L_x_143:
[----:B------:R-:W-:Y:S01]  /*82e0*/  ISETP.NE.AND P0, PT, R76, RZ, PT ;  /* 0x000000ff4c00720c */ /* 0x000fe20003f05270 */
[----:B------:R-:W-:Y:S05]  /*82f0*/  WARPSYNC.ALL ;  /* 0x0000000000007948 */ /* 0x000fea0003800000 */
[----:B------:R-:W-:Y:S01]  /*8300*/  R2UR UR4, R34 ;  /* 0x00000000220472ca */ /* 0x000fe200000e0000 */
[--C-:B----4-:R-:W-:Y:S01]  /*8310*/  HADD2.F32 R20, -RZ, R40.reuse.H0_H0 ;  /* 0x20000028ff147230 */ /* 0x110fe20000004100 */
[----:B------:R-:W-:Y:S01]  /*8320*/  IADD3 R78, PT, PT, R78, 0xe0, RZ ;  /* 0x000000e04e4e7810 */ /* 0x000fe20007ffe0ff */
[----:B------:R-:W-:Y:S01]  /*8330*/  HADD2.F32 R36, -RZ, R40.H1_H1 ;  /* 0x30000028ff247230 */ /* 0x000fe20000004100 */
[----:B------:R-:W-:Y:S01]  /*8340*/  BSSY.RECONVERGENT B0, `(.L_x_144) ;  /* 0x0000053000007945 */ /* 0x000fe20003800200 */
[--C-:B------:R-:W-:Y:S01]  /*8350*/  HADD2.F32 R21, -RZ, R41.reuse.H0_H0 ;  /* 0x20000029ff157230 */ /* 0x100fe20000004100 */
[----:B------:R-:W-:Y:S01]  /*8360*/  LOP3.LUT R78, R78, 0xfefffff8, RZ, 0xc0, !PT ;  /* 0xfefffff84e4e7812 */ /* 0x000fe200078ec0ff */
[----:B---3--:R-:W-:Y:S02]  /*8370*/  HADD2.F32 R38, -RZ, R41.H1_H1 ;  /* 0x30000029ff267230 */ /* 0x008fe40000004100 */
[--C-:B------:R-:W-:Y:S02]  /*8380*/  HADD2.F32 R37, -RZ, R42.reuse.H0_H0 ;  /* 0x2000002aff257230 */ /* 0x100fe40000004100 */
[----:B------:R-:W-:Y:S02]  /*8390*/  HADD2.F32 R40, -RZ, R42.H1_H1 ;  /* 0x3000002aff287230 */ /* 0x000fe40000004100 */
[----:B------:R-:W2:Y:S01]  /*83a0*/  LDTM.x16 R4, tmem[UR4+0x30] ;  /* 0x00003004000479ee */ /* 0x000ea20008240000 */
[----:B------:R-:W-:Y:S01]  /*83b0*/  NOP ;  /* 0x0000000000007918 */ /* 0x000fe20000000000 */
[----:B--2---:R2:W-:Y:S01]  /*83c0*/  SYNCS.ARRIVE.TRANS64.RED.A1T0 RZ, [R78+URZ], RZ ;  /* 0x000000ff4eff79a7 */ /* 0x0045e200081004ff */
[--C-:B------:R-:W-:Y:S02]  /*83d0*/  HADD2.F32 R39, -RZ, R43.reuse.H0_H0 ;  /* 0x2000002bff277230 */ /* 0x100fe40000004100 */
[----:B------:R-:W-:Y:S02]  /*83e0*/  HADD2.F32 R42, -RZ, R43.H1_H1 ;  /* 0x3000002bff2a7230 */ /* 0x000fe40000004100 */
[--C-:B-1----:R-:W-:Y:S02]  /*83f0*/  HADD2.F32 R41, -RZ, R48.reuse.H0_H0 ;  /* 0x20000030ff297230 */ /* 0x102fe40000004100 */
[----:B------:R-:W-:Y:S02]  /*8400*/  HADD2.F32 R43, -RZ, R48.H1_H1 ;  /* 0x30000030ff2b7230 */ /* 0x000fe40000004100 */
[--C-:B------:R-:W-:Y:S02]  /*8410*/  HADD2.F32 R44, -RZ, R49.reuse.H0_H0 ;  /* 0x20000031ff2c7230 */ /* 0x100fe40000004100 */
[----:B------:R-:W-:Y:S02]  /*8420*/  HADD2.F32 R46, -RZ, R49.H1_H1 ;  /* 0x30000031ff2e7230 */ /* 0x000fe40000004100 */
[--C-:B------:R-:W-:Y:S02]  /*8430*/  HADD2.F32 R45, -RZ, R50.reuse.H0_H0 ;  /* 0x20000032ff2d7230 */ /* 0x100fe40000004100 */
[----:B------:R-:W-:Y:S02]  /*8440*/  HADD2.F32 R48, -RZ, R50.H1_H1 ;  /* 0x30000032ff307230 */ /* 0x000fe40000004100 */
[--C-:B------:R-:W-:Y:S02]  /*8450*/  HADD2.F32 R47, -RZ, R51.reuse.H0_H0 ;  /* 0x20000033ff2f7230 */ /* 0x100fe40000004100 */
[----:B------:R-:W-:Y:S02]  /*8460*/  HADD2.F32 R50, -RZ, R51.H1_H1 ;  /* 0x30000033ff327230 */ /* 0x000fe40000004100 */
[C---:B------:R-:W-:Y:S01]  /*8470*/  FMUL R4, R32.reuse, R4 ;  /* 0x0000000420047220 */ /* 0x040fe20000400000 */
[C---:B------:R-:W-:Y:S01]  /*8480*/  FMUL R5, R32.reuse, R5 ;  /* 0x0000000520057220 */ /* 0x040fe20000400000 */
[C---:B------:R-:W-:Y:S01]  /*8490*/  FMUL R6, R32.reuse, R6 ;  /* 0x0000000620067220 */ /* 0x040fe20000400000 */
[C---:B------:R-:W-:Y:S01]  /*84a0*/  FMUL R7, R32.reuse, R7 ;  /* 0x0000000720077220 */ /* 0x040fe20000400000 */
[C---:B------:R-:W-:Y:S01]  /*84b0*/  FFMA R4, R35.reuse, R20, R4 ;  /* 0x0000001423047223 */ /* 0x040fe20000000004 */
        /* <DEDUP_REMOVED lines=21> */
[----:B------:R-:W-:Y:S01]  /*8610*/  FFMA R15, R35, R46, R15 ;  /* 0x0000002e230f7223 */ /* 0x000fe2000000000f */
        /* <DEDUP_REMOVED lines=20> */
[----:B-1----:R-:W1:Y:S02]  /*8760*/  FENCE.VIEW.ASYNC.S ;  /* 0x00000000000073c6 */ /* 0x002e640000000000 */
[----:B-1----:R-:W-:Y:S06]  /*8770*/  BAR.SYNC.DEFER_BLOCKING 0x1, 0x80 ;  /* 0x0042000000007b1d */ /* 0x002fec0000010000 */
        /* <DEDUP_REMOVED lines=14> */
[----:B-1----:R-:W-:Y:S04]  /*8860*/  DEPBAR.LE SB0, 0x1 ;  /* 0x000080400000791a */ /* 0x002fe80000000000 */
.L_x_145:
[----:B------:R-:W-:Y:S05]  /*8870*/  BSYNC.RECONVERGENT B0 ;  /* 0x0000000000007941 */ /* 0x000fea0003800200 */
.L_x_144:
[----:B------:R-:W-:Y:S01]  /*8880*/  BAR.SYNC.DEFER_BLOCKING 0x1, 0x80 ;  /* 0x0042000000007b1d */ /* 0x000fe20000010000 */
[----:B------:R-:W-:Y:S01]  /*8890*/  UISETP.NE.AND UP0, UPT, UR45, -0x4, UPT ;  /* 0xfffffffc2d00788c */ /* 0x000fe2000bf05270 */
[----:B------:R-:W-:Y:S08]  /*88a0*/  IADD3 R0, PT, PT, R30, 0x1, RZ ;  /* 0x000000011e007810 */ /* 0x000ff00007ffe0ff */
[----:B------:R-:W-:Y:S05]  /*88b0*/  BRA.U !UP0, `(.L_x_146) ;  /* 0x0000000108287547 */ /* 0x000fea000b800000 */
[----:B------:R-:W-:Y:S01]  /*88c0*/  ISETP.NE.AND P0, PT, R82, RZ, PT ;  /* 0x000000ff5200720c */ /* 0x000fe20003f05270 */
[----:B------:R-:W-:Y:S01]  /*88d0*/  IMAD.U32 R3, RZ, RZ, UR48 ;  /* 0x00000030ff037e24 */ /* 0x000fe2000f8e00ff */
[----:B------:R-:W-:Y:S01]  /*88e0*/  UIADD3 UR48, UPT, UPT, UR48, 0x1, URZ ;  /* 0x0000000130307890 */ /* 0x000fe2000fffe0ff */
[----:B------:R-:W-:Y:S03]  /*88f0*/  IMAD.U32 R2, RZ, RZ, UR37 ;  /* 0x00000025ff027e24 */ /* 0x000fe6000f8e00ff */
[----:B------:R-:W-:Y:S04]  /*8900*/  UISETP.NE.AND UP0, UPT, UR48, 0x4, UPT ;  /* 0x000000043000788c */ /* 0x000fe8000bf05270 */
[----:B------:R-:W-:Y:S03]  /*8910*/  USEL UR48, UR48, URZ, UP0 ;  /* 0x000000ff30307287 */ /* 0x000fe60008000000 */
[----:B------:R-:W-:Y:S05]  /*8920*/  @P0 LEA R3, R3, UR44, 0x3 ;  /* 0x0000002c03030c11 */ /* 0x000fea000f8e18ff */
[----:B------:R-:W-:Y:S05]  /*8930*/  @P0 VIADD R3, R3, 0x70 ;  /* 0x0000007003030836 */ /* 0x000fea0000000000 */
[----:B------:R-:W-:Y:S04]  /*8940*/  @P0 PRMT R2, R2, 0x654, R3 ;  /* 0x0000065402020816 */ /* 0x000fe80000000003 */
[----:B------:R1:W-:Y:S03]  /*8950*/  @P0 SYNCS.ARRIVE.TRANS64.RED.A1T0 RZ, [R2+URZ], RZ ;  /* 0x000000ff02ff09a7 */ /* 0x0003e600081004ff */
.L_x_146:
[----:B------:R-:W-:Y:S01]  /*8960*/  ISETP.NE.AND P2, PT, R77, RZ, PT ;  /* 0x000000ff4d00720c */ /* 0x000fe20003f45270 */
[----:B------:R-:W-:Y:S01]  /*8970*/  UIADD3 UR45, UPT, UPT, UR45, 0x4, URZ ;  /* 0x000000042d2d7890 */ /* 0x000fe2000fffe0ff */
[----:B------:R-:W-:Y:S01]  /*8980*/  ISETP.NE.AND P0, PT, R80, 0x2, PT ;  /* 0x000000025000780c */ /* 0x000fe20003f05270 */
[----:B------:R-:W-:Y:S01]  /*8990*/  IMAD.IADD R20, R29, 0x1, R62 ;  /* 0x000000011d147824 */ /* 0x000fe200078e023e */
[----:B------:R-:W-:Y:S01]  /*89a0*/  ISETP.NE.AND P1, PT, R0, 0x4, PT ;  /* 0x000000040000780c */ /* 0x000fe20003f25270 */
[----:B------:R-:W-:Y:S01]  /*89b0*/  IMAD.IADD R21, R31, 0x1, R64 ;  /* 0x000000011f157824 */ /* 0x000fe200078e0240 */
[----:B-1----:R-:W-:Y:S02]  /*89c0*/  SEL R2, RZ, 0x1, P0 ;  /* 0x00000001ff027807 */ /* 0x002fe40000000000 */
[----:B------:R-:W-:Y:S02]  /*89d0*/  SEL R3, RZ, 0x1, P1 ;  /* 0x00000001ff037807 */ /* 0x000fe40000800000 */
[----:B------:R-:W-:Y:S02]  /*89e0*/  LOP3.LUT R73, R73, R2, RZ, 0x3c, !PT ;  /* 0x0000000249497212 */ /* 0x000fe400078e3cff */
[----:B------:R-:W-:Y:S02]  /*89f0*/  LOP3.LUT R74, R74, R3, RZ, 0x3c, !PT ;  /* 0x000000034a4a7212 */ /* 0x000fe400078e3cff */
[----:B------:R-:W-:Y:S02]  /*8a00*/  @P2 R2UR UR36, R72 ;  /* 0x00000000482422ca */ /* 0x000fe400000e0000 */
[----:B------:R-:W-:Y:S02]  /*8a10*/  SEL R80, R80, RZ, P0 ;  /* 0x000000ff50507207 */ /* 0x000fe40000000000 */
[----:B------:R-:W-:Y:S01]  /*8a20*/  SEL R30, R0, RZ, P1 ;  /* 0x000000ff001e7207 */ /* 0x000fe20000800000 */
[----:B------:R-:W-:Y:S10]  /*8a30*/  @P2 BRA `(.L_x_147) ;  /* 0xffffffcc00e42947 */ /* 0x000ff4000383ffff */
[----:B------:R-:W1:Y:S01]  /*8a40*/  LDCU.64 UR6, c[0x0][0x888] ;  /* 0x00011100ff0677ac */ /* 0x000e620008000a00 */
[----:B------:R-:W3:Y:S01]  /*8a50*/  LDCU.64 UR4, c[0x0][0x890] ;  /* 0x00011200ff0477ac */ /* 0x000ee20008000a00 */
[----:B-1----:R-:W-:Y:S02]  /*8a60*/  ISETP.NE.U32.AND P2, PT, RZ, UR6, PT ;  /* 0x00000006ff007c0c */ /* 0x002fe4000bf45070 */
[----:B---3--:R-:W-:Y:S02]  /*8a70*/  ISETP.NE.U32.AND P1, PT, RZ, UR4, PT ;  /* 0x00000004ff007c0c */ /* 0x008fe4000bf25070 */
[----:B------:R-:W-:Y:S02]  /*8a80*/  ISETP.NE.AND.EX P2, PT, RZ, UR7, PT, P2 ;  /* 0x00000007ff007c0c */ /* 0x000fe4000bf45320 */
[----:B------:R-:W-:-:S13]  /*8a90*/  ISETP.NE.AND.EX P0, PT, RZ, UR5, PT, P1 ;  /* 0x00000005ff007c0c */ /* 0x000fda000bf05310 */
[----:B------:R-:W-:Y:S05]  /*8aa0*/  @P2 BRA P0, `(.L_x_148) ;  /* 0x00000000003c2947 */ /* 0x000fea0000000000 */
[----:B------:R-:W-:-:S13]  /*8ab0*/  ISETP.NE.AND.EX P1, PT, RZ, UR5, PT, P1 ;  /* 0x00000005ff007c0c */ /* 0x000fda000bf25310 */
[----:B------:R-:W-:Y:S05]  /*8ac0*/  @P1 BRA `(.L_x_149) ;  /* 0x00000000000c1947 */ /* 0x000fea0003800000 */
[----:B------:R-:W-:-:S13]  /*8ad0*/  FSETP.NEU.AND P0, PT, R35, RZ, PT ;  /* 0x000000ff2300720b */ /* 0x000fda0003f0d000 */
[----:B------:R-:W-:Y:S05]  /*8ae0*/  @!P0 EXIT ;  /* 0x000000000000894d */ /* 0x000fea0003800000 */
[----:B------:R-:W-:Y:S05]  /*8af0*/  BRA `(.L_x_148) ;  /* 0x0000000000287947 */ /* 0x000fea0003800000 */
.L_x_149:
[----:B------:R-:W-:Y:S01]  /*8b00*/  ISETP.NE.AND P0, PT, R79, RZ, PT ;  /* 0x000000ff4f00720c */ /* 0x000fe20003f05270 */
[----:B------:R-:W-:-:S12]  /*8b10*/  BSSY.RECONVERGENT B0, `(.L_x_148) ;  /* 0x0000008000007945 */ /* 0x000fd80003800200 */
[----:B------:R-:W-:Y:S05]  /*8b20*/  @P0 BRA `(.L_x_150) ;  /* 0x0000000000100947 */ /* 0x000fea0003800000 */
[----:B------:R-:W-:-:S04]  /*8b30*/  ISETP.NE.U32.AND P0, PT, RZ, UR6, PT ;  /* 0x00000006ff007c0c */ /* 0x000fc8000bf05070 */
[----:B------:R-:W-:-:S13]  /*8b40*/  ISETP.NE.AND.EX P0, PT, RZ, UR7, PT, P0 ;  /* 0x00000007ff007c0c */ /* 0x000fda000bf05300 */
[----:B------:R-:W-:Y:S05]  /*8b50*/  @!P0 EXIT ;  /* 0x000000000000894d */ /* 0x000fea0003800000 */
[----:B------:R-:W-:Y:S05]  /*8b60*/  BRA `(.L_x_151) ;  /* 0x0000000000087947 */ /* 0x000fea0003800000 */
.L_x_150:
[----:B------:R-:W-:-:S13]  /*8b70*/  FSETP.NEU.AND P0, PT, R35, RZ, PT ;  /* 0x000000ff2300720b */ /* 0x000fda0003f0d000 */
[----:B------:R-:W-:Y:S05]  /*8b80*/  @!P0 EXIT ;  /* 0x000000000000894d */ /* 0x000fea0003800000 */
.L_x_151:
[----:B------:R-:W-:Y:S05]  /*8b90*/  BSYNC.RECONVERGENT B0 ;  /* 0x0000000000007941 */ /* 0x000fea0003800200 */
.L_x_148:
[----:B------:R-:W-:Y:S01]  /*8ba0*/  ULEA UR4, UR48, UR44, 0x3 ;  /* 0x0000002c30047291 */ /* 0x000fe2000f8e18ff */
[----:B------:R-:W-:-:S04]  /*8bb0*/  DEPBAR.LE SB0, 0x0 ;  /* 0x000080000000791a */ /* 0x000fc80000000000 */
[----:B------:R-:W-:-:S04]  /*8bc0*/  UIADD3 UR4, UPT, UPT, UR4, 0x70, URZ ;  /* 0x0000007004047890 */ /* 0x000fc8000fffe0ff */
[----:B------:R-:W-:-:S09]  /*8bd0*/  UPRMT UR4, UR37, 0x654, UR4 ;  /* 0x0000065425047896 */ /* 0x000fd20008000004 */
[----:B------:R-:W-:Y:S01]  /*8be0*/  SYNCS.ARRIVE.TRANS64.RED.A1T0 RZ, [UR4], RZ ;  /* 0x000000ffffff79a7 */ /* 0x000fe20008100404 */
[----:B------:R-:W-:Y:S05]  /*8bf0*/  EXIT ;  /* 0x000000000000794d */ /* 0x000fea0003800000 */
.L_x_24:
[----:B--2---:R2:W4:Y:S02]  /*8c00*/  SYNCS.PHASECHK.TRANS64.TRYWAIT P0, [R3+URZ+0x110], R2 ;  /* 0x00011002030075a7 */ /* 0x00452400080011ff */
[----:B----4-:R-:W-:Y:S05]  /*8c10*/  @!P0 NANOSLEEP.SYNCS 0x989680 ;  /* 0x009896800000895d */ /* 0x010fea0003900000 */
[----:B------:R-:W4:Y:S02]  /*8c20*/  @!P0 SYNCS.PHASECHK.TRANS64 P0, [R3+URZ+0x110], R2 ;  /* 0x00011002030085a7 */ /* 0x000f2400080010ff */
[----:B----4-:R-:W-:Y:S05]  /*8c30*/  @!P0 BRA `(.L_x_24) ;  /* 0xfffffffc00f08947 */ /* 0x010fea000383ffff */
[----:B------:R-:W-:Y:S05]  /*8c40*/  BRA `(.L_x_152) ;  /* 0xffffff8c00947947 */ /* 0x000fea000383ffff */
.L_x_27:
[----:B-1----:R-:W-:-:S07]  /*8c50*/  MOV R2, UR33 ;  /* 0x0000002100027c02 */ /* 0x002fce0008000f00 */
.L_x_153:
[----:B-1----:R1:W2:Y:S02]  /*8c60*/  SYNCS.PHASECHK.TRANS64.TRYWAIT P0, [R2+URZ+0x28], R5 ;  /* 0x00002805020075a7 */ /* 0x0022a400080011ff */
[----:B--2---:R-:W-:Y:S05]  /*8c70*/  @!P0 NANOSLEEP.SYNCS 0x989680 ;  /* 0x009896800000895d */ /* 0x004fea0003900000 */
[----:B------:R-:W2:Y:S02]  /*8c80*/  @!P0 SYNCS.PHASECHK.TRANS64 P0, [R2+URZ+0x28], R5 ;  /* 0x00002805020085a7 */ /* 0x000ea400080010ff */
[----:B--2---:R-:W-:Y:S05]  /*8c90*/  @!P0 BRA `(.L_x_153) ;  /* 0xfffffffc00f08947 */ /* 0x004fea000383ffff */
[----:B------:R-:W-:Y:S05]  /*8ca0*/  BRA `(.L_x_26) ;  /* 0xffffff8c00fc7947 */ /* 0x000fea000383ffff */
.L_x_34:
[----:B-1----:R-:W-:-:S07]  /*8cb0*/  MOV R2, UR33 ;  /* 0x0000002100027c02 */ /* 0x002fce0008000f00 */
.L_x_154:
[----:B-1----:R1:W2:Y:S02]  /*8cc0*/  SYNCS.PHASECHK.TRANS64.TRYWAIT P0, [R2+URZ+0x28], R5 ;  /* 0x00002805020075a7 */ /* 0x0022a400080011ff */
[----:B--2---:R-:W-:Y:S05]  /*8cd0*/  @!P0 NANOSLEEP.SYNCS 0x989680 ;  /* 0x009896800000895d */ /* 0x004fea0003900000 */
[----:B------:R-:W2:Y:S02]  /*8ce0*/  @!P0 SYNCS.PHASECHK.TRANS64 P0, [R2+URZ+0x28], R5 ;  /* 0x00002805020085a7 */ /* 0x000ea400080010ff */
[----:B--2---:R-:W-:Y:S05]  /*8cf0*/  @!P0 BRA `(.L_x_154) ;  /* 0xfffffffc00f08947 */ /* 0x004fea000383ffff */
[----:B------:R-:W-:Y:S05]  /*8d00*/  BRA `(.L_x_33) ;  /* 0xffffff9000cc7947 */ /* 0x000fea000383ffff */
.L_x_41:
[----:B-1----:R1:W2:Y:S02]  /*8d10*/  SYNCS.PHASECHK.TRANS64.TRYWAIT P0, [R2+URZ+0xa0], R3 ;  /* 0x0000a003020075a7 */ /* 0x0022a400080011ff */
[----:B--2---:R-:W-:Y:S05]  /*8d20*/  @!P0 NANOSLEEP.SYNCS 0x989680 ;  /* 0x009896800000895d */ /* 0x004fea0003900000 */
[----:B------:R-:W2:Y:S02]  /*8d30*/  @!P0 SYNCS.PHASECHK.TRANS64 P0, [R2+URZ+0xa0], R3 ;  /* 0x0000a003020085a7 */ /* 0x000ea400080010ff */
[----:B--2---:R-:W-:Y:S05]  /*8d40*/  @!P0 BRA `(.L_x_41) ;  /* 0xfffffffc00f08947 */ /* 0x004fea000383ffff */
[----:B------:R-:W-:Y:S05]  /*8d50*/  BRA `(.L_x_155) ;  /* 0xffffff94009c7947 */ /* 0x000fea000383ffff */
.L_x_45:
[----:B---3--:R-:W-:-:S07]  /*8d60*/  MOV R0, UR4 ;  /* 0x0000000400007c02 */ /* 0x008fce0008000f00 */
.L_x_156:
[----:B-1----:R1:W2:Y:S02]  /*8d70*/  SYNCS.PHASECHK.TRANS64.TRYWAIT P0, [R0+URZ], R3 ;  /* 0x00000003000075a7 */ /* 0x0022a400080011ff */
[----:B--2---:R-:W-:Y:S05]  /*8d80*/  @!P0 NANOSLEEP.SYNCS 0x989680 ;  /* 0x009896800000895d */ /* 0x004fea0003900000 */
[----:B------:R-:W2:Y:S02]  /*8d90*/  @!P0 SYNCS.PHASECHK.TRANS64 P0, [R0+URZ], R3 ;  /* 0x00000003000085a7 */ /* 0x000ea400080010ff */
[----:B--2---:R-:W-:Y:S05]  /*8da0*/  @!P0 BRA `(.L_x_156) ;  /* 0xfffffffc00f08947 */ /* 0x004fea000383ffff */
[----:B------:R-:W-:Y:S05]  /*8db0*/  BRA `(.L_x_157) ;  /* 0xffffff9c000c7947 */ /* 0x000fea000383ffff */
.L_x_46:
[----:B---3--:R-:W-:-:S07]  /*8dc0*/  MOV R0, UR4 ;  /* 0x0000000400007c02 */ /* 0x008fce0008000f00 */
.L_x_158:
[----:B-1----:R1:W2:Y:S02]  /*8dd0*/  SYNCS.PHASECHK.TRANS64.TRYWAIT P0, [R0+URZ], R3 ;  /* 0x00000003000075a7 */ /* 0x0022a400080011ff */
[----:B--2---:R-:W-:Y:S05]  /*8de0*/  @!P0 NANOSLEEP.SYNCS 0x989680 ;  /* 0x009896800000895d */ /* 0x004fea0003900000 */
[----:B------:R-:W2:Y:S02]  /*8df0*/  @!P0 SYNCS.PHASECHK.TRANS64 P0, [R0+URZ], R3 ;  /* 0x00000003000085a7 */ /* 0x000ea400080010ff */
[----:B--2---:R-:W-:Y:S05]  /*8e00*/  @!P0 BRA `(.L_x_158) ;  /* 0xfffffffc00f08947 */ /* 0x004fea000383ffff */
[----:B------:R-:W-:Y:S05]  /*8e10*/  BRA `(.L_x_159) ;  /* 0xffffff9c00187947 */ /* 0x000fea000383ffff */
.L_x_47:
[----:B---3--:R-:W-:-:S07]  /*8e20*/  MOV R0, UR4 ;  /* 0x0000000400007c02 */ /* 0x008fce0008000f00 */
.L_x_160:
[----:B-1----:R1:W2:Y:S02]  /*8e30*/  SYNCS.PHASECHK.TRANS64.TRYWAIT P0, [R0+URZ], R3 ;  /* 0x00000003000075a7 */ /* 0x0022a400080011ff */
[----:B--2---:R-:W-:Y:S05]  /*8e40*/  @!P0 NANOSLEEP.SYNCS 0x989680 ;  /* 0x009896800000895d */ /* 0x004fea0003900000 */
[----:B------:R-:W2:Y:S02]  /*8e50*/  @!P0 SYNCS.PHASECHK.TRANS64 P0, [R0+URZ], R3 ;  /* 0x00000003000085a7 */ /* 0x000ea400080010ff */
[----:B--2---:R-:W-:Y:S05]  /*8e60*/  @!P0 BRA `(.L_x_160) ;  /* 0xfffffffc00f08947 */ /* 0x004fea000383ffff */
[----:B------:R-:W-:Y:S05]  /*8e70*/  BRA `(.L_x_161) ;  /* 0xffffff9c00247947 */ /* 0x000fea000383ffff */
.L_x_48:
[----:B---3--:R-:W-:-:S07]  /*8e80*/  MOV R0, UR4 ;  /* 0x0000000400007c02 */ /* 0x008fce0008000f00 */
.L_x_162:
[----:B-1----:R1:W2:Y:S02]  /*8e90*/  SYNCS.PHASECHK.TRANS64.TRYWAIT P0, [R0+URZ], R3 ;  /* 0x00000003000075a7 */ /* 0x0022a400080011ff */
[----:B--2---:R-:W-:Y:S05]  /*8ea0*/  @!P0 NANOSLEEP.SYNCS 0x989680 ;  /* 0x009896800000895d */ /* 0x004fea0003900000 */
[----:B------:R-:W2:Y:S02]  /*8eb0*/  @!P0 SYNCS.PHASECHK.TRANS64 P0, [R0+URZ], R3 ;  /* 0x00000003000085a7 */ /* 0x000ea400080010ff */
[----:B--2---:R-:W-:Y:S05]  /*8ec0*/  @!P0 BRA `(.L_x_162) ;  /* 0xfffffffc00f08947 */ /* 0x004fea000383ffff */
[----:B------:R-:W-:Y:S05]  /*8ed0*/  BRA `(.L_x_163) ;  /* 0xffffff9c00307947 */ /* 0x000fea000383ffff */
.L_x_51:
[----:B-1----:R1:W2:Y:S02]  /*8ee0*/  SYNCS.PHASECHK.TRANS64.TRYWAIT P0, [R0+URZ+0x100], R5 ;  /* 0x00010005000075a7 */ /* 0x0022a400080011ff */
[----:B--2---:R-:W-:Y:S05]  /*8ef0*/  @!P0 NANOSLEEP.SYNCS 0x989680 ;  /* 0x009896800000895d */ /* 0x004fea0003900000 */
[----:B------:R-:W2:Y:S02]  /*8f00*/  @!P0 SYNCS.PHASECHK.TRANS64 P0, [R0+URZ+0x100], R5 ;  /* 0x00010005000085a7 */ /* 0x000ea400080010ff */
[----:B--2---:R-:W-:Y:S05]  /*8f10*/  @!P0 BRA `(.L_x_51) ;  /* 0xfffffffc00f08947 */ /* 0x004fea000383ffff */
[----:B------:R-:W-:Y:S05]  /*8f20*/  BRA `(.L_x_164) ;  /* 0xffffff9c00907947 */ /* 0x000fea000383ffff */
.L_x_52:
[----:B------:R-:W-:-:S07]  /*8f30*/  MOV R0, UR5 ;  /* 0x0000000500007c02 */ /* 0x000fce0008000f00 */
.L_x_165:
[----:B-1----:R1:W2:Y:S02]  /*8f40*/  SYNCS.PHASECHK.TRANS64.TRYWAIT P0, [R0+URZ+0xb0], R7 ;  /* 0x0000b007000075a7 */ /* 0x0022a400080011ff */
[----:B--2---:R-:W-:Y:S05]  /*8f50*/  @!P0 NANOSLEEP.SYNCS 0x989680 ;  /* 0x009896800000895d */ /* 0x004fea0003900000 */
[----:B------:R-:W2:Y:S02]  /*8f60*/  @!P0 SYNCS.PHASECHK.TRANS64 P0, [R0+URZ+0xb0], R7 ;  /* 0x0000b007000085a7 */ /* 0x000ea400080010ff */
[----:B--2---:R-:W-:Y:S05]  /*8f70*/  @!P0 BRA `(.L_x_165) ;  /* 0xfffffffc00f08947 */ /* 0x004fea000383ffff */
[----:B------:R-:W-:Y:S05]  /*8f80*/  BRA `(.L_x_166) ;  /* 0xffffff9c00a07947 */ /* 0x000fea000383ffff */
.L_x_53:
[----:B-1----:R1:W2:Y:S02]  /*8f90*/  SYNCS.PHASECHK.TRANS64.TRYWAIT P1, [R0+URZ+0xa0], R5 ;  /* 0x0000a005000075a7 */ /* 0x0022a400080211ff */
[----:B--2---:R-:W-:Y:S05]  /*8fa0*/  @!P1 NANOSLEEP.SYNCS 0x989680 ;  /* 0x009896800000995d */ /* 0x004fea0003900000 */
[----:B------:R-:W2:Y:S02]  /*8fb0*/  @!P1 SYNCS.PHASECHK.TRANS64 P1, [R0+URZ+0xa0], R5 ;  /* 0x0000a005000095a7 */ /* 0x000ea400080210ff */
[----:B--2---:R-:W-:Y:S05]  /*8fc0*/  @!P1 BRA `(.L_x_53) ;  /* 0xfffffffc00f09947 */ /* 0x004fea000383ffff */
[----:B------:R-:W-:Y:S05]  /*8fd0*/  BRA `(.L_x_167) ;  /* 0xffffff9c00d07947 */ /* 0x000fea000383ffff */
.L_x_56:
[----:B------:R-:W-:-:S07]  /*8fe0*/  MOV R0, UR5 ;  /* 0x0000000500007c02 */ /* 0x000fce0008000f00 */
.L_x_168:
[----:B-1----:R1:W2:Y:S02]  /*8ff0*/  SYNCS.PHASECHK.TRANS64.TRYWAIT P0, [R0+URZ+0xb0], R3 ;  /* 0x0000b003000075a7 */ /* 0x0022a400080011ff */
[----:B--2---:R-:W-:Y:S05]  /*9000*/  @!P0 NANOSLEEP.SYNCS 0x989680 ;  /* 0x009896800000895d */ /* 0x004fea0003900000 */
[----:B------:R-:W2:Y:S02]  /*9010*/  @!P0 SYNCS.PHASECHK.TRANS64 P0, [R0+URZ+0xb0], R3 ;  /* 0x0000b003000085a7 */ /* 0x000ea400080010ff */
[----:B--2---:R-:W-:Y:S05]  /*9020*/  @!P0 BRA `(.L_x_168) ;  /* 0xfffffffc00f08947 */ /* 0x004fea000383ffff */
[----:B------:R-:W-:Y:S05]  /*9030*/  BRA `(.L_x_55) ;  /* 0xffffffa000247947 */ /* 0x000fea000383ffff */
.L_x_65:
[----:B-1----:R-:W-:-:S04]  /*9040*/  MOV R4, UR4 ;  /* 0x0000000400047c02 */ /* 0x002fc80008000f00 */
[----:B------:R1:W2:Y:S03]  /*9050*/  SYNCS.PHASECHK.TRANS64.TRYWAIT P0, [R4+URZ+0x8], R5 ;  /* 0x00000805040075a7 */ /* 0x0002a600080011ff */
[----:B--2---:R-:W-:Y:S05]  /*9060*/  @!P0 NANOSLEEP.SYNCS 0x989680 ;  /* 0x009896800000895d */ /* 0x004fea0003900000 */
[----:B------:R-:W2:Y:S02]  /*9070*/  @!P0 SYNCS.PHASECHK.TRANS64 P0, [R4+URZ+0x8], R5 ;  /* 0x00000805040085a7 */ /* 0x000ea400080010ff */
[----:B--2---:R-:W-:Y:S05]  /*9080*/  @!P0 BRA `(.L_x_65) ;  /* 0xfffffffc00ec8947 */ /* 0x004fea000383ffff */
[----:B------:R-:W-:Y:S05]  /*9090*/  BRA `(.L_x_64) ;  /* 0xffffffa000d87947 */ /* 0x000fea000383ffff */
.L_x_67:
[----:B------:R-:W-:Y:S01]  /*90a0*/  BSSY B0, `(.L_x_169) ;  /* 0x0000006000007945 */ /* 0x000fe20003800000 */
[----:B------:R-:W-:-:S07]  /*90b0*/  MOV R15, 0xffffffff ;  /* 0xffffffff000f7802 */ /* 0x000fce0000000f00 */
[----:B-1---5:R-:W-:Y:S05]  /*90c0*/  WARPSYNC.COLLECTIVE R15, `(.L_x_170) ;  /* 0x000000000f0c7348 */ /* 0x022fea0003c00000 */
[----:B------:R-:W-:Y:S02]  /*90d0*/  ELECT P6, UR79, PT ;  /* 0x00000000004f782f */ /* 0x000fe400038c0000 */
[----:B------:R-:W-:Y:S01]  /*90e0*/  MOV R14, UR79 ;  /* 0x0000004f000e7c02 */ /* 0x000fe20008000f00 */
[----:B-1---5:R-:W-:Y:S10]  /*90f0*/  ENDCOLLECTIVE ;  /* 0x000000000000791b */ /* 0x022ff40003800000 */
.L_x_170:
[----:B------:R-:W-:Y:S05]  /*9100*/  BSYNC B0 ;  /* 0x0000000000007941 */ /* 0x000fea0003800000 */
.L_x_169:
[----:B------:R-:W-:Y:S05]  /*9110*/  BRA `(.L_x_171) ;  /* 0xffffffa400087947 */ /* 0x000fea000383ffff */
.L_x_69:
[----:B-1----:R-:W-:-:S04]  /*9120*/  MOV R2, UR4 ;  /* 0x0000000400027c02 */ /* 0x002fc80008000f00 */
[----:B------:R1:W2:Y:S03]  /*9130*/  SYNCS.PHASECHK.TRANS64.TRYWAIT P0, [R2+URZ+0x8], R3 ;  /* 0x00000803020075a7 */ /* 0x0002a600080011ff */
[----:B--2---:R-:W-:Y:S05]  /*9140*/  @!P0 NANOSLEEP.SYNCS 0x989680 ;  /* 0x009896800000895d */ /* 0x004fea0003900000 */
[----:B------:R-:W2:Y:S02]  /*9150*/  @!P0 SYNCS.PHASECHK.TRANS64 P0, [R2+URZ+0x8], R3 ;  /* 0x00000803020085a7 */ /* 0x000ea400080010ff */
[----:B--2---:R-:W-:Y:S05]  /*9160*/  @!P0 BRA `(.L_x_69) ;  /* 0xfffffffc00ec8947 */ /* 0x004fea000383ffff */
[----:B------:R-:W-:Y:S05]  /*9170*/  BRA `(.L_x_68) ;  /* 0xffffffa4000c7947 */ /* 0x000fea000383ffff */
.L_x_70:
[----:B-1----:R1:W2:Y:S02]  /*9180*/  SYNCS.PHASECHK.TRANS64.TRYWAIT P0, [R0+URZ+0xa0], R5 ;  /* 0x0000a005000075a7 */ /* 0x0022a400080011ff */
[----:B--2---:R-:W-:Y:S05]  /*9190*/  @!P0 NANOSLEEP.SYNCS 0x989680 ;  /* 0x009896800000895d */ /* 0x004fea0003900000 */
[----:B------:R-:W2:Y:S02]  /*91a0*/  @!P0 SYNCS.PHASECHK.TRANS64 P0, [R0+URZ+0xa0], R5 ;  /* 0x0000a005000085a7 */ /* 0x000ea400080010ff */
[----:B--2---:R-:W-:Y:S05]  /*91b0*/  @!P0 BRA `(.L_x_70) ;  /* 0xfffffffc00f08947 */ /* 0x004fea000383ffff */
[----:B------:R-:W-:Y:S05]  /*91c0*/  BRA `(.L_x_172) ;  /* 0xffffffa400f07947 */ /* 0x000fea000383ffff */
.L_x_72:
[----:B------:R-:W-:-:S07]  /*91d0*/  MOV R0, UR7 ;  /* 0x0000000700007c02 */ /* 0x000fce0008000f00 */
.L_x_173:
[----:B-1----:R1:W2:Y:S02]  /*91e0*/  SYNCS.PHASECHK.TRANS64.TRYWAIT P0, [R0+URZ+0xe0], R5 ;  /* 0x0000e005000075a7 */ /* 0x0022a400080011ff */
[----:B--2---:R-:W-:Y:S05]  /*91f0*/  @!P0 NANOSLEEP.SYNCS 0x989680 ;  /* 0x009896800000895d */ /* 0x004fea0003900000 */
[----:B------:R-:W2:Y:S02]  /*9200*/  @!P0 SYNCS.PHASECHK.TRANS64 P0, [R0+URZ+0xe0], R5 ;  /* 0x0000e005000085a7 */ /* 0x000ea400080010ff */
[----:B--2---:R-:W-:Y:S05]  /*9210*/  @!P0 BRA `(.L_x_173) ;  /* 0xfffffffc00f08947 */ /* 0x004fea000383ffff */
[----:B------:R-:W-:Y:S05]  /*9220*/  BRA `(.L_x_174) ;  /* 0xffffffa8003c7947 */ /* 0x000fea000383ffff */
.L_x_75:
[----:B------:R-:W-:Y:S07]  /*9230*/  MOV R0, UR6 ;  /* 0x0000000600007c02 */ /* 0x000fee0008000f00 */
.L_x_175:
[----:B-1----:R1:W2:Y:S02]  /*9240*/  SYNCS.PHASECHK.TRANS64.TRYWAIT P0, [R0+URZ], R5 ;  /* 0x00000005000075a7 */ /* 0x0022a400080011ff */
[----:B--2---:R-:W-:Y:S05]  /*9250*/  @!P0 NANOSLEEP.SYNCS 0x989680 ;  /* 0x009896800000895d */ /* 0x004fea0003900000 */
[----:B------:R-:W2:Y:S02]  /*9260*/  @!P0 SYNCS.PHASECHK.TRANS64 P0, [R0+URZ], R5 ;  /* 0x00000005000085a7 */ /* 0x000ea400080010ff */
[----:B--2---:R-:W-:Y:S05]  /*9270*/  @!P0 BRA `(.L_x_175) ;  /* 0xfffffffc00f08947 */ /* 0x004fea000383ffff */
[----:B------:R-:W-:Y:S05]  /*9280*/  BRA `(.L_x_74) ;  /* 0xffffffa800507947 */ /* 0x000fea000383ffff */
.L_x_79:
[----:B-1----:R-:W-:-:S07]  /*9290*/  MOV R0, UR7 ;  /* 0x0000000700007c02 */ /* 0x002fce0008000f00 */
.L_x_176:
[----:B-1----:R1:W2:Y:S02]  /*92a0*/  SYNCS.PHASECHK.TRANS64.TRYWAIT P0, [R0+URZ], R3 ;  /* 0x00000003000075a7 */ /* 0x0022a400080011ff */
[----:B--2---:R-:W-:Y:S05]  /*92b0*/  @!P0 NANOSLEEP.SYNCS 0x989680 ;  /* 0x009896800000895d */ /* 0x004fea0003900000 */
[----:B------:R-:W2:Y:S02]  /*92c0*/  @!P0 SYNCS.PHASECHK.TRANS64 P0, [R0+URZ], R3 ;  /* 0x00000003000085a7 */ /* 0x000ea400080010ff */
[----:B--2---:R-:W-:Y:S05]  /*92d0*/  @!P0 BRA `(.L_x_176) ;  /* 0xfffffffc00f08947 */ /* 0x004fea000383ffff */
[----:B------:R-:W-:Y:S05]  /*92e0*/  BRA `(.L_x_177) ;  /* 0xffffffac00447947 */ /* 0x000fea000383ffff */
.L_x_80:
[----:B------:R-:W-:-:S07]  /*92f0*/  MOV R0, UR7 ;  /* 0x0000000700007c02 */ /* 0x000fce0008000f00 */
.L_x_178:
[----:B-1----:R1:W2:Y:S02]  /*9300*/  SYNCS.PHASECHK.TRANS64.TRYWAIT P0, [R0+URZ], R3 ;  /* 0x00000003000075a7 */ /* 0x0022a400080011ff */
[----:B--2---:R-:W-:Y:S05]  /*9310*/  @!P0 NANOSLEEP.SYNCS 0x989680 ;  /* 0x009896800000895d */ /* 0x004fea0003900000 */
[----:B------:R-:W2:Y:S02]  /*9320*/  @!P0 SYNCS.PHASECHK.TRANS64 P0, [R0+URZ], R3 ;  /* 0x00000003000085a7 */ /* 0x000ea400080010ff */
[----:B--2---:R-:W-:Y:S05]  /*9330*/  @!P0 BRA `(.L_x_178) ;  /* 0xfffffffc00f08947 */ /* 0x004fea000383ffff */
[----:B------:R-:W-:Y:S05]  /*9340*/  BRA `(.L_x_179) ;  /* 0xffffffac00507947 */ /* 0x000fea000383ffff */
.L_x_81:
[----:B------:R-:W-:-:S07]  /*9350*/  MOV R0, UR7 ;  /* 0x0000000700007c02 */ /* 0x000fce0008000f00 */
.L_x_180:
[----:B-1----:R1:W2:Y:S02]  /*9360*/  SYNCS.PHASECHK.TRANS64.TRYWAIT P0, [R0+URZ], R3 ;  /* 0x00000003000075a7 */ /* 0x0022a400080011ff */
[----:B--2---:R-:W-:Y:S05]  /*9370*/  @!P0 NANOSLEEP.SYNCS 0x989680 ;  /* 0x009896800000895d */ /* 0x004fea0003900000 */
[----:B------:R-:W2:Y:S02]  /*9380*/  @!P0 SYNCS.PHASECHK.TRANS64 P0, [R0+URZ], R3 ;  /* 0x00000003000085a7 */ /* 0x000ea400080010ff */
[----:B--2---:R-:W-:Y:S05]  /*9390*/  @!P0 BRA `(.L_x_180) ;  /* 0xfffffffc00f08947 */ /* 0x004fea000383ffff */
[----:B------:R-:W-:Y:S05]  /*93a0*/  BRA `(.L_x_181) ;  /* 0xffffffac005c7947 */ /* 0x000fea000383ffff */
.L_x_84:
[----:B------:R-:W-:-:S07]  /*93b0*/  MOV R0, UR5 ;  /* 0x0000000500007c02 */ /* 0x000fce0008000f00 */
.L_x_182:
[----:B-1----:R1:W2:Y:S02]  /*93c0*/  SYNCS.PHASECHK.TRANS64.TRYWAIT P1, [R0+URZ+0x120], R3 ;  /* 0x00012003000075a7 */ /* 0x0022a400080211ff */
[----:B--2---:R-:W-:Y:S05]  /*93d0*/  @!P1 NANOSLEEP.SYNCS 0x989680 ;  /* 0x009896800000995d */ /* 0x004fea0003900000 */
[----:B------:R-:W2:Y:S02]  /*93e0*/  @!P1 SYNCS.PHASECHK.TRANS64 P1, [R0+URZ+0x120], R3 ;  /* 0x00012003000095a7 */ /* 0x000ea400080210ff */
[----:B--2---:R-:W-:Y:S05]  /*93f0*/  @!P1 BRA `(.L_x_182) ;  /* 0xfffffffc00f09947 */ /* 0x004fea000383ffff */
[----:B------:R-:W-:Y:S05]  /*9400*/  BRA `(.L_x_183) ;  /* 0xffffffac00a87947 */ /* 0x000fea000383ffff */
.L_x_89:
[----:B--2---:R2:W3:Y:S02]  /*9410*/  SYNCS.PHASECHK.TRANS64.TRYWAIT P0, [R0+URZ+0xa0], R3 ;  /* 0x0000a003000075a7 */ /* 0x0044e400080011ff */
[----:B---3--:R-:W-:Y:S05]  /*9420*/  @!P0 NANOSLEEP.SYNCS 0x989680 ;  /* 0x009896800000895d */ /* 0x008fea0003900000 */
[----:B------:R-:W3:Y:S02]  /*9430*/  @!P0 SYNCS.PHASECHK.TRANS64 P0, [R0+URZ+0xa0], R3 ;  /* 0x0000a003000085a7 */ /* 0x000ee400080010ff */
[----:B---3--:R-:W-:Y:S05]  /*9440*/  @!P0 BRA `(.L_x_89) ;  /* 0xfffffffc00f08947 */ /* 0x008fea000383ffff */
[----:B------:R-:W-:Y:S05]  /*9450*/  BRA `(.L_x_184) ;  /* 0xffffffb000ac7947 */ /* 0x000fea000383ffff */
.L_x_92:
[----:B------:R-:W-:Y:S07]  /*9460*/  MOV R0, UR4 ;  /* 0x0000000400007c02 */ /* 0x000fee0008000f00 */
.L_x_185:
[----:B--2---:R2:W3:Y:S02]  /*9470*/  SYNCS.PHASECHK.TRANS64.TRYWAIT P0, [R0+URZ+0x98], R3 ;  /* 0x00009803000075a7 */ /* 0x0044e400080011ff */
[----:B---3--:R-:W-:Y:S05]  /*9480*/  @!P0 NANOSLEEP.SYNCS 0x989680 ;  /* 0x009896800000895d */ /* 0x008fea0003900000 */
[----:B------:R-:W3:Y:S02]  /*9490*/  @!P0 SYNCS.PHASECHK.TRANS64 P0, [R0+URZ+0x98], R3 ;  /* 0x00009803000085a7 */ /* 0x000ee400080010ff */
[----:B---3--:R-:W-:Y:S05]  /*94a0*/  @!P0 BRA `(.L_x_185) ;  /* 0xfffffffc00f08947 */ /* 0x008fea000383ffff */
[----:B------:R-:W-:Y:S05]  /*94b0*/  BRA `(.L_x_91) ;  /* 0xffffffb4008c7947 */ /* 0x000fea000383ffff */
.L_x_95:
[----:B------:R-:W-:Y:S07]  /*94c0*/  MOV R3, UR4 ;  /* 0x0000000400037c02 */ /* 0x000fee0008000f00 */
.L_x_186:
[----:B-1----:R1:W2:Y:S02]  /*94d0*/  SYNCS.PHASECHK.TRANS64.TRYWAIT P0, [R3+URZ+0x70], R12 ;  /* 0x0000700c030075a7 */ /* 0x0022a400080011ff */
[----:B--2---:R-:W-:Y:S05]  /*94e0*/  @!P0 NANOSLEEP.SYNCS 0x989680 ;  /* 0x009896800000895d */ /* 0x004fea0003900000 */
[----:B------:R-:W2:Y:S02]  /*94f0*/  @!P0 SYNCS.PHASECHK.TRANS64 P0, [R3+URZ+0x70], R12 ;  /* 0x0000700c030085a7 */ /* 0x000ea400080010ff */
[----:B--2---:R-:W-:Y:S05]  /*9500*/  @!P0 BRA `(.L_x_186) ;  /* 0xfffffffc00f08947 */ /* 0x004fea000383ffff */
[----:B------:R-:W-:Y:S05]  /*9510*/  BRA `(.L_x_187) ;  /* 0xffffffb800087947 */ /* 0x000fea000383ffff */
.L_x_96:
[----:B-1----:R-:W-:Y:S07]  /*9520*/  MOV R3, UR4 ;  /* 0x0000000400037c02 */ /* 0x002fee0008000f00 */
.L_x_188:
[----:B-1----:R1:W2:Y:S02]  /*9530*/  SYNCS.PHASECHK.TRANS64.TRYWAIT P0, [R3+URZ+0x78], R12 ;  /* 0x0000780c030075a7 */ /* 0x0022a400080011ff */
[----:B--2---:R-:W-:Y:S05]  /*9540*/  @!P0 NANOSLEEP.SYNCS 0x989680 ;  /* 0x009896800000895d */ /* 0x004fea0003900000 */
[----:B------:R-:W2:Y:S02]  /*9550*/  @!P0 SYNCS.PHASECHK.TRANS64 P0, [R3+URZ+0x78], R12 ;  /* 0x0000780c030085a7 */ /* 0x000ea400080010ff */
[----:B--2---:R-:W-:Y:S05]  /*9560*/  @!P0 BRA `(.L_x_188) ;  /* 0xfffffffc00f08947 */ /* 0x004fea000383ffff */
[----:B------:R-:W-:Y:S05]  /*9570*/  BRA `(.L_x_189) ;  /* 0xffffffb800647947 */ /* 0x000fea000383ffff */
.L_x_97:
[----:B-1----:R-:W-:Y:S07]  /*9580*/  MOV R3, UR4 ;  /* 0x0000000400037c02 */ /* 0x002fee0008000f00 */
.L_x_190:
[----:B-1----:R1:W2:Y:S02]  /*9590*/  SYNCS.PHASECHK.TRANS64.TRYWAIT P0, [R3+URZ+0x80], R12 ;  /* 0x0000800c030075a7 */ /* 0x0022a400080011ff */
[----:B--2---:R-:W-:Y:S05]  /*95a0*/  @!P0 NANOSLEEP.SYNCS 0x989680 ;  /* 0x009896800000895d */ /* 0x004fea0003900000 */
[----:B------:R-:W2:Y:S02]  /*95b0*/  @!P0 SYNCS.PHASECHK.TRANS64 P0, [R3+URZ+0x80], R12 ;  /* 0x0000800c030085a7 */ /* 0x000ea400080010ff */
[----:B--2---:R-:W-:Y:S05]  /*95c0*/  @!P0 BRA `(.L_x_190) ;  /* 0xfffffffc00f08947 */ /* 0x004fea000383ffff */
[----:B------:R-:W-:Y:S05]  /*95d0*/  BRA `(.L_x_191) ;  /* 0xffffffb800c07947 */ /* 0x000fea000383ffff */
.L_x_98:
[----:B------:R-:W-:Y:S07]  /*95e0*/  MOV R3, UR4 ;  /* 0x0000000400037c02 */ /* 0x000fee0008000f00 */
.L_x_192:
[----:B-1----:R1:W2:Y:S02]  /*95f0*/  SYNCS.PHASECHK.TRANS64.TRYWAIT P0, [R3+URZ+0x88], R12 ;  /* 0x0000880c030075a7 */ /* 0x0022a400080011ff */
[----:B--2---:R-:W-:Y:S05]  /*9600*/  @!P0 NANOSLEEP.SYNCS 0x989680 ;  /* 0x009896800000895d */ /* 0x004fea0003900000 */
[----:B------:R-:W2:Y:S02]  /*9610*/  @!P0 SYNCS.PHASECHK.TRANS64 P0, [R3+URZ+0x88], R12 ;  /* 0x0000880c030085a7 */ /* 0x000ea400080010ff */
[----:B--2---:R-:W-:Y:S05]  /*9620*/  @!P0 BRA `(.L_x_192) ;  /* 0xfffffffc00f08947 */ /* 0x004fea000383ffff */
[----:B------:R-:W-:Y:S05]  /*9630*/  BRA `(.L_x_193) ;  /* 0xffffffbc00607947 */ /* 0x000fea000383ffff */
.L_x_100:
[----:B------:R-:W-:-:S07]  /*9640*/  MOV R0, UR4 ;  /* 0x0000000400007c02 */ /* 0x000fce0008000f00 */
.L_x_194:
[----:B-1----:R1:W3:Y:S02]  /*9650*/  SYNCS.PHASECHK.TRANS64.TRYWAIT P0, [R0+URZ+0x70], R3 ;  /* 0x00007003000075a7 */ /* 0x0022e400080011ff */
[----:B---3--:R-:W-:Y:S05]  /*9660*/  @!P0 NANOSLEEP.SYNCS 0x989680 ;  /* 0x009896800000895d */ /* 0x008fea0003900000 */
[----:B------:R-:W3:Y:S02]  /*9670*/  @!P0 SYNCS.PHASECHK.TRANS64 P0, [R0+URZ+0x70], R3 ;  /* 0x00007003000085a7 */ /* 0x000ee400080010ff */
[----:B---3--:R-:W-:Y:S05]  /*9680*/  @!P0 BRA `(.L_x_194) ;  /* 0xfffffffc00f08947 */ /* 0x008fea000383ffff */
[----:B------:R-:W-:Y:S05]  /*9690*/  BRA `(.L_x_195) ;  /* 0xffffffbc00e87947 */ /* 0x000fea000383ffff */
.L_x_101:
[----:B-1----:R-:W-:-:S07]  /*96a0*/  MOV R0, UR4 ;  /* 0x0000000400007c02 */ /* 0x002fce0008000f00 */
.L_x_196:
[----:B-1----:R1:W3:Y:S02]  /*96b0*/  SYNCS.PHASECHK.TRANS64.TRYWAIT P0, [R0+URZ+0x78], R3 ;  /* 0x00007803000075a7 */ /* 0x0022e400080011ff */
[----:B---3--:R-:W-:Y:S05]  /*96c0*/  @!P0 NANOSLEEP.SYNCS 0x989680 ;  /* 0x009896800000895d */ /* 0x008fea0003900000 */
[----:B------:R-:W3:Y:S02]  /*96d0*/  @!P0 SYNCS.PHASECHK.TRANS64 P0, [R0+URZ+0x78], R3 ;  /* 0x00007803000085a7 */ /* 0x000ee400080010ff */
[----:B---3--:R-:W-:Y:S05]  /*96e0*/  @!P0 BRA `(.L_x_196) ;  /* 0xfffffffc00f08947 */ /* 0x008fea000383ffff */
[----:B------:R-:W-:Y:S05]  /*96f0*/  BRA `(.L_x_197) ;  /* 0xffffffbc00d87947 */ /* 0x000fea000383ffff */
.L_x_102:
[----:B-1----:R-:W-:-:S07]  /*9700*/  MOV R0, UR4 ;  /* 0x0000000400007c02 */ /* 0x002fce0008000f00 */
.L_x_198:
[----:B-1----:R1:W3:Y:S02]  /*9710*/  SYNCS.PHASECHK.TRANS64.TRYWAIT P0, [R0+URZ+0x80], R3 ;  /* 0x00008003000075a7 */ /* 0x0022e400080011ff */
[----:B---3--:R-:W-:Y:S05]  /*9720*/  @!P0 NANOSLEEP.SYNCS 0x989680 ;  /* 0x009896800000895d */ /* 0x008fea0003900000 */
[----:B------:R-:W3:Y:S02]  /*9730*/  @!P0 SYNCS.PHASECHK.TRANS64 P0, [R0+URZ+0x80], R3 ;  /* 0x00008003000085a7 */ /* 0x000ee400080010ff */
[----:B---3--:R-:W-:Y:S05]  /*9740*/  @!P0 BRA `(.L_x_198) ;  /* 0xfffffffc00f08947 */ /* 0x008fea000383ffff */
[----:B------:R-:W-:Y:S05]  /*9750*/  BRA `(.L_x_199) ;  /* 0xffffffbc00c87947 */ /* 0x000fea000383ffff */
.L_x_104:
[----:B--2---:R2:W3:Y:S02]  /*9760*/  SYNCS.PHASECHK.TRANS64.TRYWAIT P0, [R0+URZ+0xa0], R3 ;  /* 0x0000a003000075a7 */ /* 0x0044e400080011ff */
[----:B---3--:R-:W-:Y:S05]  /*9770*/  @!P0 NANOSLEEP.SYNCS 0x989680 ;  /* 0x009896800000895d */ /* 0x008fea0003900000 */
[----:B------:R-:W3:Y:S02]  /*9780*/  @!P0 SYNCS.PHASECHK.TRANS64 P0, [R0+URZ+0xa0], R3 ;  /* 0x0000a003000085a7 */ /* 0x000ee400080010ff */
[----:B---3--:R-:W-:Y:S05]  /*9790*/  @!P0 BRA `(.L_x_104) ;  /* 0xfffffffc00f08947 */ /* 0x008fea000383ffff */
[----:B------:R-:W-:Y:S05]  /*97a0*/  BRA `(.L_x_200) ;  /* 0xffffffc0009c7947 */ /* 0x000fea000383ffff */
.L_x_115:
[----:B-1----:R-:W-:Y:S04]  /*97b0*/  MOV R0, UR44 ;  /* 0x0000002c00007c02 */ /* 0x002fe80008000f00 */
[----:B------:R1:W2:Y:S03]  /*97c0*/  SYNCS.PHASECHK.TRANS64.TRYWAIT P1, [R0+URZ+0x50], R5 ;  /* 0x00005005000075a7 */ /* 0x0002a600080211ff */
[----:B--2---:R-:W-:Y:S05]  /*97d0*/  @!P1 NANOSLEEP.SYNCS 0x989680 ;  /* 0x009896800000995d */ /* 0x004fea0003900000 */
[----:B------:R-:W2:Y:S02]  /*97e0*/  @!P1 SYNCS.PHASECHK.TRANS64 P1, [R0+URZ+0x50], R5 ;  /* 0x00005005000095a7 */ /* 0x000ea400080210ff */
[----:B--2---:R-:W-:Y:S05]  /*97f0*/  @!P1 BRA `(.L_x_115) ;  /* 0xfffffffc00ec9947 */ /* 0x004fea000383ffff */
[----:B------:R-:W-:Y:S05]  /*9800*/  BRA `(.L_x_114) ;  /* 0xffffffcc00947947 */ /* 0x000fea000383ffff */
.L_x_117:
[----:B-1----:R1:W4:Y:S02]  /*9810*/  SYNCS.PHASECHK.TRANS64.TRYWAIT P0, [R78+URZ+0xc0], R3 ;  /* 0x0000c0034e0075a7 */ /* 0x00232400080011ff */
[----:B----4-:R-:W-:Y:S05]  /*9820*/  @!P0 NANOSLEEP.SYNCS 0x989680 ;  /* 0x009896800000895d */ /* 0x010fea0003900000 */
[----:B------:R-:W4:Y:S02]  /*9830*/  @!P0 SYNCS.PHASECHK.TRANS64 P0, [R78+URZ+0xc0], R3 ;  /* 0x0000c0034e0085a7 */ /* 0x000f2400080010ff */
[----:B----4-:R-:W-:Y:S05]  /*9840*/  @!P0 BRA `(.L_x_117) ;  /* 0xfffffffc00f08947 */ /* 0x010fea000383ffff */
[----:B------:R-:W-:Y:S05]  /*9850*/  BRA `(.L_x_116) ;  /* 0xffffffcc00b47947 */ /* 0x000fea000383ffff */
.L_x_126:
[----:B--2---:R2:W3:Y:S02]  /*9860*/  SYNCS.PHASECHK.TRANS64.TRYWAIT P0, [R3+URZ+0x50], R0 ;  /* 0x00005000030075a7 */ /* 0x0044e400080011ff */
[----:B---3--:R-:W-:Y:S05]  /*9870*/  @!P0 NANOSLEEP.SYNCS 0x989680 ;  /* 0x009896800000895d */ /* 0x008fea0003900000 */
[----:B------:R-:W3:Y:S02]  /*9880*/  @!P0 SYNCS.PHASECHK.TRANS64 P0, [R3+URZ+0x50], R0 ;  /* 0x00005000030085a7 */ /* 0x000ee400080010ff */
[----:B---3--:R-:W-:Y:S05]  /*9890*/  @!P0 BRA `(.L_x_126) ;  /* 0xfffffffc00f08947 */ /* 0x008fea000383ffff */
[----:B------:R-:W-:Y:S05]  /*98a0*/  BRA `(.L_x_125) ;  /* 0xffffffd400c07947 */ /* 0x000fea000383ffff */
.L_x_134:
[----:B--2---:R2:W3:Y:S02]  /*98b0*/  SYNCS.PHASECHK.TRANS64.TRYWAIT P0, [R87+URZ+0x50], R4 ;  /* 0x00005004570075a7 */ /* 0x0044e400080011ff */
[----:B---3--:R-:W-:Y:S05]  /*98c0*/  @!P0 NANOSLEEP.SYNCS 0x989680 ;  /* 0x009896800000895d */ /* 0x008fea0003900000 */
[----:B------:R-:W3:Y:S02]  /*98d0*/  @!P0 SYNCS.PHASECHK.TRANS64 P0, [R87+URZ+0x50], R4 ;  /* 0x00005004570085a7 */ /* 0x000ee400080010ff */
[----:B---3--:R-:W-:Y:S05]  /*98e0*/  @!P0 BRA `(.L_x_134) ;  /* 0xfffffffc00f08947 */ /* 0x008fea000383ffff */
[----:B------:R-:W-:Y:S05]  /*98f0*/  BRA `(.L_x_133) ;  /* 0xffffffdc00dc7947 */ /* 0x000fea000383ffff */
.L_x_142:
[----:B--2---:R2:W3:Y:S02]  /*9900*/  SYNCS.PHASECHK.TRANS64.TRYWAIT P0, [R92+URZ+0x50], R3 ;  /* 0x000050035c0075a7 */ /* 0x0044e400080011ff */
[----:B---3--:R-:W-:Y:S05]  /*9910*/  @!P0 NANOSLEEP.SYNCS 0x989680 ;  /* 0x009896800000895d */ /* 0x008fea0003900000 */
[----:B------:R-:W3:Y:S02]  /*9920*/  @!P0 SYNCS.PHASECHK.TRANS64 P0, [R92+URZ+0x50], R3 ;  /* 0x000050035c0085a7 */ /* 0x000ee400080010ff */
[----:B---3--:R-:W-:Y:S05]  /*9930*/  @!P0 BRA `(.L_x_142) ;  /* 0xfffffffc00f08947 */ /* 0x008fea000383ffff */
[----:B------:R-:W-:Y:S05]  /*9940*/  BRA `(.L_x_141) ;  /* 0xffffffe400f87947 */ /* 0x000fea000383ffff */
        .weak           $__internal_0_$__cuda_sm10x_tcgen05_guardrail_trap_col_being_dealloced_not_returned_by_alloc
        .type           $__internal_0_$__cuda_sm10x_tcgen05_guardrail_trap_col_being_dealloced_not_returned_by_alloc,@function
        .size           $__internal_0_$__cuda_sm10x_tcgen05_guardrail_trap_col_being_dealloced_not_returned_by_alloc,($__internal_1_$__cuda_sm10x_tcgen05_guardrail_trap_phase_invalid_during_alloc - $__internal_0_$__cuda_sm10x_tcgen05_guardrail_trap_col_being_dealloced_not_returned_by_alloc)
$__internal_0_$__cuda_sm10x_tcgen05_guardrail_trap_col_being_dealloced_not_returned_by_alloc:
[----:B------:R-:W-:Y:S05]  /*9950*/  BPT.TRAP 0x1 ;  /* 0x000000040000795c */ /* 0x000fea0000300000 */
[----:B------:R-:W-:-:S04]  /*9960*/  HFMA2 R3, -RZ, RZ, 0, 0 ;  /* 0x00000000ff037431 */ /* 0x000fc800000001ff */
[----:B------:R-:W-:Y:S05]  /*9970*/  RET.REL.NODEC R2 `(_ZN7cutlass13device_kernelINS_4gemm6kernel13GemmUniversalIN4cute5tupleIJiiiiEEENS1_10collective13CollectiveMmaINS1_35MainloopSm100TmaUmmaWarpSpecializedILi5ELi2ELi4ENS5_IJNS4_1CILi4EEENSA_ILi2EEENSA_ILi1EEEEEEEENS5_IJNSA_ILi128EEESG_NSA_ILi64EEEEEENS_6half_tENS5_IJSD_llEEESJ_SK_NS4_8TiledMMAINS4_8MMA_AtomIJNS4_26SM100_MMA_F16BF16_2x1SM_SSISJ_SJ_fLi128ELi128ELNS4_4UMMA5MajorE1ELSP_1ELNSO_7ScaleInE0ELSQ_0EEEEEENS4_6LayoutINS5_IJSD_SD_SD_EEENS5_IJNSA_ILi0EEESV_SV_EEEEENS5_IJNS4_10UnderscoreESY_SY_EEEEENS4_28SM100_TMA_2SM_LOAD_MULTICASTENS4_14ComposedLayoutINS4_7SwizzleILi3ELi4ELi3EEENS4_18smem_ptr_flag_bitsILi16EEENST_INS5_IJSH_NSA_ILi8EEEEEENS5_IJSD_SH_EEEEEEEvNS4_8identityES11_S1B_vS1C_EENS_8epilogue10collective18CollectiveEpilogueINS1E_23Sm100TmaWarpSpecializedILi4ELi2ELi16ELb1ELb0EEEJNS5_IJSH_SG_SH_EEENS5_IJNST_ISH_SD_EENST_INS5_IJNSA_ILi16EEESC_EEES19_EEEEESJ_NS5_IJlSD_lEEESJ_S1P_NS1E_6fusion15FusionCallbacksIS1I_NS1Q_17LinearCombinationISJ_fSJ_fLNS_15FloatRoundStyleE2EEES1J_S1O_JEEENS4_5SM1004TMEM4LOAD26SM100_TMEM_LOAD_32dp32b16xENS4_13SM90_TMA_LOADENS12_INS13_ILi1ELi4ELi3EEES16_NST_INS5_IJS17_S1L_EEENS5_IJS1L_SD_EEEEEEENS4_39AutoVectorizingCopyWithAssumedAlignmentILi128EEENS4_14SM90_TMA_STOREES25_S27_S27_EEEvvEEEEvNT_6ParamsE) ;  /* 0xffffff6402a07950 */ /* 0x000fea0003c3ffff */
        .weak           $__internal_1_$__cuda_sm10x_tcgen05_guardrail_trap_phase_invalid_during_alloc
        .type           $__internal_1_$__cuda_sm10x_tcgen05_guardrail_trap_phase_invalid_during_alloc,@function
        .size           $__internal_1_$__cuda_sm10x_tcgen05_guardrail_trap_phase_invalid_during_alloc,($__internal_2_$__cuda_sm10x_tcgen05_guardrail_trap_unallocated_columns_being_dealloced - $__internal_1_$__cuda_sm10x_tcgen05_guardrail_trap_phase_invalid_during_alloc)
$__internal_1_$__cuda_sm10x_tcgen05_guardrail_trap_phase_invalid_during_alloc:
[----:B------:R-:W-:Y:S05]  /*9980*/  BPT.TRAP 0x1 ;  /* 0x000000040000795c */ /* 0x000fea0000300000 */
[----:B------:R-:W-:-:S04]  /*9990*/  MOV R3, 0x0 ;  /* 0x0000000000037802 */ /* 0x000fc80000000f00 */
[----:B------:R-:W-:Y:S05]  /*99a0*/  RET.REL.NODEC R2 `(_ZN7cutlass13device_kernelINS_4gemm6kernel13GemmUniversalIN4cute5tupleIJiiiiEEENS1_10collective13CollectiveMmaINS1_35MainloopSm100TmaUmmaWarpSpecializedILi5ELi2ELi4ENS5_IJNS4_1CILi4EEENSA_ILi2EEENSA_ILi1EEEEEEEENS5_IJNSA_ILi128EEESG_NSA_ILi64EEEEEENS_6half_tENS5_IJSD_llEEESJ_SK_NS4_8TiledMMAINS4_8MMA_AtomIJNS4_26SM100_MMA_F16BF16_2x1SM_SSISJ_SJ_fLi128ELi128ELNS4_4UMMA5MajorE1ELSP_1ELNSO_7ScaleInE0ELSQ_0EEEEEENS4_6LayoutINS5_IJSD_SD_SD_EEENS5_IJNSA_ILi0EEESV_SV_EEEEENS5_IJNS4_10UnderscoreESY_SY_EEEEENS4_28SM100_TMA_2SM_LOAD_MULTICASTENS4_14ComposedLayoutINS4_7SwizzleILi3ELi4ELi3EEENS4_18smem_ptr_flag_bitsILi16EEENST_INS5_IJSH_NSA_ILi8EEEEEENS5_IJSD_SH_EEEEEEEvNS4_8identityES11_S1B_vS1C_EENS_8epilogue10collective18CollectiveEpilogueINS1E_23Sm100TmaWarpSpecializedILi4ELi2ELi16ELb1ELb0EEEJNS5_IJSH_SG_SH_EEENS5_IJNST_ISH_SD_EENST_INS5_IJNSA_ILi16EEESC_EEES19_EEEEESJ_NS5_IJlSD_lEEESJ_S1P_NS1E_6fusion15FusionCallbacksIS1I_NS1Q_17LinearCombinationISJ_fSJ_fLNS_15FloatRoundStyleE2EEES1J_S1O_JEEENS4_5SM1004TMEM4LOAD26SM100_TMEM_LOAD_32dp32b16xENS4_13SM90_TMA_LOADENS12_INS13_ILi1ELi4ELi3EEES16_NST_INS5_IJS17_S1L_EEENS5_IJS1L_SD_EEEEEEENS4_39AutoVectorizingCopyWithAssumedAlignmentILi128EEENS4_14SM90_TMA_STOREES25_S27_S27_EEEvvEEEEvNT_6ParamsE) ;  /* 0xffffff6402947950 */ /* 0x000fea0003c3ffff */
        .weak           $__internal_2_$__cuda_sm10x_tcgen05_guardrail_trap_unallocated_columns_being_dealloced
        .type           $__internal_2_$__cuda_sm10x_tcgen05_guardrail_trap_unallocated_columns_being_dealloced,@function
        .size           $__internal_2_$__cuda_sm10x_tcgen05_guardrail_trap_unallocated_columns_being_dealloced,(.L_x_202 - $__internal_2_$__cuda_sm10x_tcgen05_guardrail_trap_unallocated_columns_being_dealloced)
$__internal_2_$__cuda_sm10x_tcgen05_guardrail_trap_unallocated_columns_being_dealloced:
[----:B------:R-:W-:Y:S05]  /*99b0*/  BPT.TRAP 0x1 ;  /* 0x000000040000795c */ /* 0x000fea0000300000 */
[----:B------:R-:W-:-:S04]  /*99c0*/  HFMA2 R3, -RZ, RZ, 0, 0 ;  /* 0x00000000ff037431 */ /* 0x000fc800000001ff */
[----:B------:R-:W-:Y:S05]  /*99d0*/  RET.REL.NODEC R2 `(_ZN7cutlass13device_kernelINS_4gemm6kernel13GemmUniversalIN4cute5tupleIJiiiiEEENS1_10collective13CollectiveMmaINS1_35MainloopSm100TmaUmmaWarpSpecializedILi5ELi2ELi4ENS5_IJNS4_1CILi4EEENSA_ILi2EEENSA_ILi1EEEEEEEENS5_IJNSA_ILi128EEESG_NSA_ILi64EEEEEENS_6half_tENS5_IJSD_llEEESJ_SK_NS4_8TiledMMAINS4_8MMA_AtomIJNS4_26SM100_MMA_F16BF16_2x1SM_SSISJ_SJ_fLi128ELi128ELNS4_4UMMA5MajorE1ELSP_1ELNSO_7ScaleInE0ELSQ_0EEEEEENS4_6LayoutINS5_IJSD_SD_SD_EEENS5_IJNSA_ILi0EEESV_SV_EEEEENS5_IJNS4_10UnderscoreESY_SY_EEEEENS4_28SM100_TMA_2SM_LOAD_MULTICASTENS4_14ComposedLayoutINS4_7SwizzleILi3ELi4ELi3EEENS4_18smem_ptr_flag_bitsILi16EEENST_INS5_IJSH_NSA_ILi8EEEEEENS5_IJSD_SH_EEEEEEEvNS4_8identityES11_S1B_vS1C_EENS_8epilogue10collective18CollectiveEpilogueINS1E_23Sm100TmaWarpSpecializedILi4ELi2ELi16ELb1ELb0EEEJNS5_IJSH_SG_SH_EEENS5_IJNST_ISH_SD_EENST_INS5_IJNSA_ILi16EEESC_EEES19_EEEEESJ_NS5_IJlSD_lEEESJ_S1P_NS1E_6fusion15FusionCallbacksIS1I_NS1Q_17LinearCombinationISJ_fSJ_fLNS_15FloatRoundStyleE2EEES1J_S1O_JEEENS4_5SM1004TMEM4LOAD26SM100_TMEM_LOAD_32dp32b16xENS4_13SM90_TMA_LOADENS12_INS13_ILi1ELi4ELi3EEES16_NST_INS5_IJS17_S1L_EEENS5_IJS1L_SD_EEEEEEENS4_39AutoVectorizingCopyWithAssumedAlignmentILi128EEENS4_14SM90_TMA_STOREES25_S27_S27_EEEvvEEEEvNT_6ParamsE) ;  /* 0xffffff6402887950 */ /* 0x000fea0003c3ffff */
.L_x_201:
[----:B------:R-:W-:-:S00]  /*99e0*/  BRA `(.L_x_201) ;  /* 0xfffffffc00fc7947 */ /* 0x000fc0000383ffff */
[----:B------:R-:W-:-:S00]  /*99f0*/  NOP ;  /* 0x0000000000007918 */ /* 0x000fc00000000000 */
        /* <DEDUP_REMOVED lines=8> */
.L_x_202:


//--------------------- .nv.global.init           --------------------------
	.section	.nv.global.init,"aw",@progbits
.nv.global.init:
	.type		$str$27,@object
	.size		$str$27,($str$28 - $str$27)
$str$27:
        /*0000*/ 	.byte	0x28, 0x61, 0x64, 0x64, 0x72, 0x65, 0x73, 0x73, 0x20, 0x26, 0x20, 0x6d, 0x61, 0x73, 0x6b, 0x29
        /*0010*/ 	.byte	0x20, 0x3d, 0x3d, 0x20, 0x30, 0x00
	.type		$str$28,@object
	.size		$str$28,($str$26 - $str$28)
$str$28:
        /*0016*/ 	.byte	0x2f, 0x74, 0x6d, 0x70, 0x2f, 0x63, 0x75, 0x74, 0x6c, 0x61, 0x73, 0x73, 0x5f, 0x73, 0x77, 0x65
        /*0026*/ 	.byte	0x65, 0x70, 0x5f, 0x73, 0x72, 0x63, 0x2f, 0x69, 0x6e, 0x63, 0x6c, 0x75, 0x64, 0x65, 0x2f, 0x63
        /*0036*/ 	.byte	0x75, 0x74, 0x65, 0x2f, 0x70, 0x6f, 0x69, 0x6e, 0x74, 0x65, 0x72, 0x5f, 0x66, 0x6c, 0x61, 0x67
        /*0046*/ 	.byte	0x67, 0x65, 0x64, 0x2e, 0x68, 0x70, 0x70, 0x00
	.type		$str$26,@object
	.size		$str$26,($str$25 - $str$26)
$str$26:
        /*004e*/ 	.byte	0x2f, 0x74, 0x6d, 0x70, 0x2f, 0x63, 0x75, 0x74, 0x6c, 0x61, 0x73, 0x73, 0x5f, 0x73, 0x77, 0x65
        /*005e*/ 	.byte	0x65, 0x70, 0x5f, 0x73, 0x72, 0x63, 0x2f, 0x69, 0x6e, 0x63, 0x6c, 0x75, 0x64, 0x65, 0x2f, 0x63
        /*006e*/ 	.byte	0x75, 0x74, 0x65, 0x2f, 0x61, 0x74, 0x6f, 0x6d, 0x2f, 0x63, 0x6f, 0x70, 0x79, 0x5f, 0x74, 0x72
        /*007e*/ 	.byte	0x61, 0x69, 0x74, 0x73, 0x5f, 0x73, 0x6d, 0x31, 0x30, 0x30, 0x2e, 0x68, 0x70, 0x70, 0x00
	.type		$str$25,@object
	.size		$str$25,(__unnamed_1 - $str$25)
$str$25:
        /*008d*/ 	.byte	0x28, 0x28, 0x75, 0x69, 0x6e, 0x74, 0x33, 0x32, 0x5f, 0x74, 0x28, 0x74, 0x68, 0x72, 0x65, 0x61
        /*009d*/ 	.byte	0x64, 0x49, 0x64, 0x78, 0x2e, 0x78, 0x29, 0x20, 0x2f, 0x20, 0x33, 0x32, 0x29, 0x20, 0x25, 0x20
        /*00ad*/ 	.byte	0x34, 0x29, 0x20, 0x3d, 0x3d, 0x20, 0x28, 0x28, 0x28, 0x74, 0x6d, 0x65, 0x6d, 0x5f, 0x61, 0x64
        /*00bd*/ 	.byte	0x64, 0x72, 0x20, 0x3e, 0x3e, 0x20, 0x31, 0x36, 0x29, 0x20, 0x2f, 0x20, 0x33, 0x32, 0x29, 0x20
        /*00cd*/ 	.byte	0x25, 0x20, 0x34, 0x29, 0x00
	.type		__unnamed_1,@object
	.size		__unnamed_1,(__unnamed_2 - __unnamed_1)
__unnamed_1:
        /*00d2*/ 	.byte	0x61, 0x75, 0x74, 0x6f, 0x20, 0x63, 0x75, 0x74, 0x65, 0x3a, 0x3a, 0x61, 0x73, 0x5f, 0x70, 0x6f
        /* <DEDUP_REMOVED lines=24> */
        /*0262*/ 	.byte	0x34, 0x38, 0x3e, 0x3e, 0x3e, 0x3e, 0x5d, 0x00
	.type		__unnamed_2,@object
	.size		__unnamed_2,(.L_2 - __unnamed_2)
__unnamed_2:
        /* <DEDUP_REMOVED lines=40> */
        /*04ea*/ 	.byte	0x3a, 0x3a, 0x43, 0x3c, 0x30, 0x3e, 0x3e, 0x3e, 0x3e, 0x5d, 0x00
.L_2:


//--------------------- .nv.shared._ZN7cutlass13device_kernelINS_4gemm6kernel13GemmUniversalIN4cute5tupleIJiiiiEEENS1_10collective13CollectiveMmaINS1_35MainloopSm100TmaUmmaWarpSpecializedILi5ELi2ELi4ENS5_IJNS4_1CILi4EEENSA_ILi2EEENSA_ILi1EEEEEEEENS5_IJNSA_ILi128EEESG_NSA_ILi64EEEEEENS_6half_tENS5_IJSD_llEEESJ_SK_NS4_8TiledMMAINS4_8MMA_AtomIJNS4_26SM100_MMA_F16BF16_2x1SM_SSISJ_SJ_fLi128ELi128ELNS4_4UMMA5MajorE1ELSP_1ELNSO_7ScaleInE0ELSQ_0EEEEEENS4_6LayoutINS5_IJSD_SD_SD_EEENS5_IJNSA_ILi0EEESV_SV_EEEEENS5_IJNS4_10UnderscoreESY_SY_EEEEENS4_28SM100_TMA_2SM_LOAD_MULTICASTENS4_14ComposedLayoutINS4_7SwizzleILi3ELi4ELi3EEENS4_18smem_ptr_flag_bitsILi16EEENST_INS5_IJSH_NSA_ILi8EEEEEENS5_IJSD_SH_EEEEEEEvNS4_8identityES11_S1B_vS1C_EENS_8epilogue10collective18CollectiveEpilogueINS1E_23Sm100TmaWarpSpecializedILi4ELi2ELi16ELb1ELb0EEEJNS5_IJSH_SG_SH_EEENS5_IJNST_ISH_SD_EENST_INS5_IJNSA_ILi16EEESC_EEES19_EEEEESJ_NS5_IJlSD_lEEESJ_S1P_NS1E_6fusion15FusionCallbacksIS1I_NS1Q_17LinearCombinationISJ_fSJ_fLNS_15FloatRoundStyleE2EEES1J_S1O_JEEENS4_5SM1004TMEM4LOAD26SM100_TMEM_LOAD_32dp32b16xENS4_13SM90_TMA_LOADENS12_INS13_ILi1ELi4ELi3EEES16_NST_INS5_IJS17_S1L_EEENS5_IJS1L_SD_EEEEEEENS4_39AutoVectorizingCopyWithAssumedAlignmentILi128EEENS4_14SM90_TMA_STOREES25_S27_S27_EEEvvEEEEvNT_6ParamsE --------------------------
	.section	.nv.shared._ZN7cutlass13device_kernelINS_4gemm6kernel13GemmUniversalIN4cute5tupleIJiiiiEEENS1_10collective13CollectiveMmaINS1_35MainloopSm100TmaUmmaWarpSpecializedILi5ELi2ELi4ENS5_IJNS4_1CILi4EEENSA_ILi2EEENSA_ILi1EEEEEEEENS5_IJNSA_ILi128EEESG_NSA_ILi64EEEEEENS_6half_tENS5_IJSD_llEEESJ_SK_NS4_8TiledMMAINS4_8MMA_AtomIJNS4_26SM100_MMA_F16BF16_2x1SM_SSISJ_SJ_fLi128ELi128ELNS4_4UMMA5MajorE1ELSP_1ELNSO_7ScaleInE0ELSQ_0EEEEEENS4_6LayoutINS5_IJSD_SD_SD_EEENS5_IJNSA_ILi0EEESV_SV_EEEEENS5_IJNS4_10UnderscoreESY_SY_EEEEENS4_28SM100_TMA_2SM_LOAD_MULTICASTENS4_14ComposedLayoutINS4_7SwizzleILi3ELi4ELi3EEENS4_18smem_ptr_flag_bitsILi16EEENST_INS5_IJSH_NSA_ILi8EEEEEENS5_IJSD_SH_EEEEEEEvNS4_8identityES11_S1B_vS1C_EENS_8epilogue10collective18CollectiveEpilogueINS1E_23Sm100TmaWarpSpecializedILi4ELi2ELi16ELb1ELb0EEEJNS5_IJSH_SG_SH_EEENS5_IJNST_ISH_SD_EENST_INS5_IJNSA_ILi16EEESC_EEES19_EEEEESJ_NS5_IJlSD_lEEESJ_S1P_NS1E_6fusion15FusionCallbacksIS1I_NS1Q_17LinearCombinationISJ_fSJ_fLNS_15FloatRoundStyleE2EEES1J_S1O_JEEENS4_5SM1004TMEM4LOAD26SM100_TMEM_LOAD_32dp32b16xENS4_13SM90_TMA_LOADENS12_INS13_ILi1ELi4ELi3EEES16_NST_INS5_IJS17_S1L_EEENS5_IJS1L_SD_EEEEEEENS4_39AutoVectorizingCopyWithAssumedAlignmentILi128EEENS4_14SM90_TMA_STOREES25_S27_S27_EEEvvEEEEvNT_6ParamsE,"aw",@nobits
	.sectionflags	@""
	.align	16
	.zero		1024


//--------------------- .nv.shared.reserved.0     --------------------------
	.section	.nv.shared.reserved.0,"aw",@nobits
	.weak		__nv_reservedSMEM_offset_0_alias
	.size		__nv_reservedSMEM_offset_0_alias, 0, 64
	.other		__nv_reservedSMEM_offset_0_alias,@"STO_CUDA_RESERVED_SHARED STV_DEFAULT"
__nv_reservedSMEM_offset_0_alias:
	.zero		0
.nv.shared.reserved.0:
	.zero		64
	.weak		__nv_reservedSMEM_tcgen05_partition
	.type		__nv_reservedSMEM_tcgen05_partition,@object
	.size		__nv_reservedSMEM_tcgen05_partition,(.L_0 - __nv_reservedSMEM_tcgen05_partition)
__nv_reservedSMEM_tcgen05_partition:
	.zero		32
.L_0:


//--------------------- .nv.global                --------------------------
	.section	.nv.global,"aw",@nobits
.nv.global:
	.type		_ZN40_INTERNAL_f9648cfd_4_k_cu_2ea7bf11_358444cute1_E,@object
	.size		_ZN40_INTERNAL_f9648cfd_4_k_cu_2ea7bf11_358444cute1_E,(_ZN40_INTERNAL_f9648cfd_4_k_cu_2ea7bf11_358444cuda3std3__45__cpo6cbeginE - _ZN40_INTERNAL_f9648cfd_4_k_cu_2ea7bf11_358444cute1_E)
_ZN40_INTERNAL_f9648cfd_4_k_cu_2ea7bf11_358444cute1_E:
	.zero		1
	.type		_ZN40_INTERNAL_f9648cfd_4_k_cu_2ea7bf11_358444cuda3std3__45__cpo6cbeginE,@object
	.size		_ZN40_INTERNAL_f9648cfd_4_k_cu_2ea7bf11_358444cuda3std3__45__cpo6cbeginE,(_ZN40_INTERNAL_f9648cfd_4_k_cu_2ea7bf11_358444cuda3std3__48in_placeE - _ZN40_INTERNAL_f9648cfd_4_k_cu_2ea7bf11_358444cuda3std3__45__cpo6cbeginE)
_ZN40_INTERNAL_f9648cfd_4_k_cu_2ea7bf11_358444cuda3std3__45__cpo6cbeginE:
	.zero		1
	.type		_ZN40_INTERNAL_f9648cfd_4_k_cu_2ea7bf11_358444cuda3std3__48in_placeE,@object
	.size		_ZN40_INTERNAL_f9648cfd_4_k_cu_2ea7bf11_358444cuda3std3__48in_placeE,(_ZN40_INTERNAL_f9648cfd_4_k_cu_2ea7bf11_358444cuda3std6ranges3__45__cpo9iter_moveE - _ZN40_INTERNAL_f9648cfd_4_k_cu_2ea7bf11_358444cuda3std3__48in_placeE)
_ZN40_INTERNAL_f9648cfd_4_k_cu_2ea7bf11_358444cuda3std3__48in_placeE:
	.zero		1
	.type		_ZN40_INTERNAL_f9648cfd_4_k_cu_2ea7bf11_358444cuda3std6ranges3__45__cpo9iter_moveE,@object
	.size		_ZN40_INTERNAL_f9648cfd_4_k_cu_2ea7bf11_358444cuda3std6ranges3__45__cpo9iter_moveE,(_ZN40_INTERNAL_f9648cfd_4_k_cu_2ea7bf11_358444cuda3std3__45__cpo5beginE - _ZN40_INTERNAL_f9648cfd_4_k_cu_2ea7bf11_358444cuda3std6ranges3__45__cpo9iter_moveE)
_ZN40_INTERNAL_f9648cfd_4_k_cu_2ea7bf11_358444cuda3std6ranges3__45__cpo9iter_moveE:
	.zero		1
	.type		_ZN40_INTERNAL_f9648cfd_4_k_cu_2ea7bf11_358444cuda3std3__45__cpo5beginE,@object
	.size		_ZN40_INTERNAL_f9648cfd_4_k_cu_2ea7bf11_358444cuda3std3__45__cpo5beginE,(_ZN40_INTERNAL_f9648cfd_4_k_cu_2ea7bf11_358444cuda3std3__442_GLOBAL__N__f9648cfd_4_k_cu_2ea7bf11_358446ignoreE - _ZN40_INTERNAL_f9648cfd_4_k_cu_2ea7bf11_358444cuda3std3__45__cpo5beginE)
_ZN40_INTERNAL_f9648cfd_4_k_cu_2ea7bf11_358444cuda3std3__45__cpo5beginE:
	.zero		1
	.type		_ZN40_INTERNAL_f9648cfd_4_k_cu_2ea7bf11_358444cuda3std3__442_GLOBAL__N__f9648cfd_4_k_cu_2ea7bf11_358446ignoreE,@object
	.size		_ZN40_INTERNAL_f9648cfd_4_k_cu_2ea7bf11_358444cuda3std3__442_GLOBAL__N__f9648cfd_4_k_cu_2ea7bf11_358446ignoreE,(_ZN40_INTERNAL_f9648cfd_4_k_cu_2ea7bf11_358444cute7productE - _ZN40_INTERNAL_f9648cfd_4_k_cu_2ea7bf11_358444cuda3std3__442_GLOBAL__N__f9648cfd_4_k_cu_2ea7bf11_358446ignoreE)
_ZN40_INTERNAL_f9648cfd_4_k_cu_2ea7bf11_358444cuda3std3__442_GLOBAL__N__f9648cfd_4_k_cu_2ea7bf11_358446ignoreE:
	.zero		1
	.type		_ZN40_INTERNAL_f9648cfd_4_k_cu_2ea7bf11_358444cute7productE,@object
	.size		_ZN40_INTERNAL_f9648cfd_4_k_cu_2ea7bf11_358444cute7productE,(_ZN40_INTERNAL_f9648cfd_4_k_cu_2ea7bf11_358444cuda3std3__45__cpo3endE - _ZN40_INTERNAL_f9648cfd_4_k_cu_2ea7bf11_358444cute7productE)
_ZN40_INTERNAL_f9648cfd_4_k_cu_2ea7bf11_358444cute7productE:
	.zero		1
	.type		_ZN40_INTERNAL_f9648cfd_4_k_cu_2ea7bf11_358444cuda3std3__45__cpo3endE,@object
	.size		_ZN40_INTERNAL_f9648cfd_4_k_cu_2ea7bf11_358444cuda3std3__45__cpo3endE,(_ZN40_INTERNAL_f9648cfd_4_k_cu_2ea7bf11_358444cuda3std3__419piecewise_constructE - _ZN40_INTERNAL_f9648cfd_4_k_cu_2ea7bf11_358444cuda3std3__45__cpo3endE)
_ZN40_INTERNAL_f9648cfd_4_k_cu_2ea7bf11_358444cuda3std3__45__cpo3endE:
	.zero		1
	.type		_ZN40_INTERNAL_f9648cfd_4_k_cu_2ea7bf11_358444cuda3std3__419piecewise_constructE,@object
	.size		_ZN40_INTERNAL_f9648cfd_4_k_cu_2ea7bf11_358444cuda3std3__419piecewise_constructE,(_ZN40_INTERNAL_f9648cfd_4_k_cu_2ea7bf11_358444cuda3std3__45__cpo4cendE - _ZN40_INTERNAL_f9648cfd_4_k_cu_2ea7bf11_358444cuda3std3__419piecewise_constructE)
_ZN40_INTERNAL_f9648cfd_4_k_cu_2ea7bf11_358444cuda3std3__419piecewise_constructE:
	.zero		1
	.type		_ZN40_INTERNAL_f9648cfd_4_k_cu_2ea7bf11_358444cuda3std3__45__cpo4cendE,@object
	.size		_ZN40_INTERNAL_f9648cfd_4_k_cu_2ea7bf11_358444cuda3std3__45__cpo4cendE,(_ZN40_INTERNAL_f9648cfd_4_k_cu_2ea7bf11_358444cuda3std6ranges3__45__cpo4swapE - _ZN40_INTERNAL_f9648cfd_4_k_cu_2ea7bf11_358444cuda3std3__45__cpo4cendE)
_ZN40_INTERNAL_f9648cfd_4_k_cu_2ea7bf11_358444cuda3std3__45__cpo4cendE:
	.zero		1
	.type		_ZN40_INTERNAL_f9648cfd_4_k_cu_2ea7bf11_358444cuda3std6ranges3__45__cpo4swapE,@object
	.size		_ZN40_INTERNAL_f9648cfd_4_k_cu_2ea7bf11_358444cuda3std6ranges3__45__cpo4swapE,(.L_10 - _ZN40_INTERNAL_f9648cfd_4_k_cu_2ea7bf11_358444cuda3std6ranges3__45__cpo4swapE)
_ZN40_INTERNAL_f9648cfd_4_k_cu_2ea7bf11_358444cuda3std6ranges3__45__cpo4swapE:
	.zero		1
.L_10:


//--------------------- .nv.constant0._ZN7cutlass13device_kernelINS_4gemm6kernel13GemmUniversalIN4cute5tupleIJiiiiEEENS1_10collective13CollectiveMmaINS1_35MainloopSm100TmaUmmaWarpSpecializedILi5ELi2ELi4ENS5_IJNS4_1CILi4EEENSA_ILi2EEENSA_ILi1EEEEEEEENS5_IJNSA_ILi128EEESG_NSA_ILi64EEEEEENS_6half_tENS5_IJSD_llEEESJ_SK_NS4_8TiledMMAINS4_8MMA_AtomIJNS4_26SM100_MMA_F16BF16_2x1SM_SSISJ_SJ_fLi128ELi128ELNS4_4UMMA5MajorE1ELSP_1ELNSO_7ScaleInE0ELSQ_0EEEEEENS4_6LayoutINS5_IJSD_SD_SD_EEENS5_IJNSA_ILi0EEESV_SV_EEEEENS5_IJNS4_10UnderscoreESY_SY_EEEEENS4_28SM100_TMA_2SM_LOAD_MULTICASTENS4_14ComposedLayoutINS4_7SwizzleILi3ELi4ELi3EEENS4_18smem_ptr_flag_bitsILi16EEENST_INS5_IJSH_NSA_ILi8EEEEEENS5_IJSD_SH_EEEEEEEvNS4_8identityES11_S1B_vS1C_EENS_8epilogue10collective18CollectiveEpilogueINS1E_23Sm100TmaWarpSpecializedILi4ELi2ELi16ELb1ELb0EEEJNS5_IJSH_SG_SH_EEENS5_IJNST_ISH_SD_EENST_INS5_IJNSA_ILi16EEESC_EEES19_EEEEESJ_NS5_IJlSD_lEEESJ_S1P_NS1E_6fusion15FusionCallbacksIS1I_NS1Q_17LinearCombinationISJ_fSJ_fLNS_15FloatRoundStyleE2EEES1J_S1O_JEEENS4_5SM1004TMEM4LOAD26SM100_TMEM_LOAD_32dp32b16xENS4_13SM90_TMA_LOADENS12_INS13_ILi1ELi4ELi3EEES16_NST_INS5_IJS17_S1L_EEENS5_IJS1L_SD_EEEEEEENS4_39AutoVectorizingCopyWithAssumedAlignmentILi128EEENS4_14SM90_TMA_STOREES25_S27_S27_EEEvvEEEEvNT_6ParamsE --------------------------
	.section	.nv.constant0._ZN7cutlass13device_kernelINS_4gemm6kernel13GemmUniversalIN4cute5tupleIJiiiiEEENS1_10collective13CollectiveMmaINS1_35MainloopSm100TmaUmmaWarpSpecializedILi5ELi2ELi4ENS5_IJNS4_1CILi4EEENSA_ILi2EEENSA_ILi1EEEEEEEENS5_IJNSA_ILi128EEESG_NSA_ILi64EEEEEENS_6half_tENS5_IJSD_llEEESJ_SK_NS4_8TiledMMAINS4_8MMA_AtomIJNS4_26SM100_MMA_F16BF16_2x1SM_SSISJ_SJ_fLi128ELi128ELNS4_4UMMA5MajorE1ELSP_1ELNSO_7ScaleInE0ELSQ_0EEEEEENS4_6LayoutINS5_IJSD_SD_SD_EEENS5_IJNSA_ILi0EEESV_SV_EEEEENS5_IJNS4_10UnderscoreESY_SY_EEEEENS4_28SM100_TMA_2SM_LOAD_MULTICASTENS4_14ComposedLayoutINS4_7SwizzleILi3ELi4ELi3EEENS4_18smem_ptr_flag_bitsILi16EEENST_INS5_IJSH_NSA_ILi8EEEEEENS5_IJSD_SH_EEEEEEEvNS4_8identityES11_S1B_vS1C_EENS_8epilogue10collective18CollectiveEpilogueINS1E_23Sm100TmaWarpSpecializedILi4ELi2ELi16ELb1ELb0EEEJNS5_IJSH_SG_SH_EEENS5_IJNST_ISH_SD_EENST_INS5_IJNSA_ILi16EEESC_EEES19_EEEEESJ_NS5_IJlSD_lEEESJ_S1P_NS1E_6fusion15FusionCallbacksIS1I_NS1Q_17LinearCombinationISJ_fSJ_fLNS_15FloatRoundStyleE2EEES1J_S1O_JEEENS4_5SM1004TMEM4LOAD26SM100_TMEM_LOAD_32dp32b16xENS4_13SM90_TMA_LOADENS12_INS13_ILi1ELi4ELi3EEES16_NST_INS5_IJS17_S1L_EEENS5_IJS1L_SD_EEEEEEENS4_39AutoVectorizingCopyWithAssumedAlignmentILi128EEENS4_14SM90_TMA_STOREES25_S27_S27_EEEvvEEEEvNT_6ParamsE,"a",@progbits
	.sectionflags	@""
	.align	4
.nv.constant0._ZN7cutlass13device_kernelINS_4gemm6kernel13GemmUniversalIN4cute5tupleIJiiiiEEENS1_10collective13CollectiveMmaINS1_35MainloopSm100TmaUmmaWarpSpecializedILi5ELi2ELi4ENS5_IJNS4_1CILi4EEENSA_ILi2EEENSA_ILi1EEEEEEEENS5_IJNSA_ILi128EEESG_NSA_ILi64EEEEEENS_6half_tENS5_IJSD_llEEESJ_SK_NS4_8TiledMMAINS4_8MMA_AtomIJNS4_26SM100_MMA_F16BF16_2x1SM_SSISJ_SJ_fLi128ELi128ELNS4_4UMMA5MajorE1ELSP_1ELNSO_7ScaleInE0ELSQ_0EEEEEENS4_6LayoutINS5_IJSD_SD_SD_EEENS5_IJNSA_ILi0EEESV_SV_EEEEENS5_IJNS4_10UnderscoreESY_SY_EEEEENS4_28SM100_TMA_2SM_LOAD_MULTICASTENS4_14ComposedLayoutINS4_7SwizzleILi3ELi4ELi3EEENS4_18smem_ptr_flag_bitsILi16EEENST_INS5_IJSH_NSA_ILi8EEEEEENS5_IJSD_SH_EEEEEEEvNS4_8identityES11_S1B_vS1C_EENS_8epilogue10collective18CollectiveEpilogueINS1E_23Sm100TmaWarpSpecializedILi4ELi2ELi16ELb1ELb0EEEJNS5_IJSH_SG_SH_EEENS5_IJNST_ISH_SD_EENST_INS5_IJNSA_ILi16EEESC_EEES19_EEEEESJ_NS5_IJlSD_lEEESJ_S1P_NS1E_6fusion15FusionCallbacksIS1I_NS1Q_17LinearCombinationISJ_fSJ_fLNS_15FloatRoundStyleE2EEES1J_S1O_JEEENS4_5SM1004TMEM4LOAD26SM100_TMEM_LOAD_32dp32b16xENS4_13SM90_TMA_LOADENS12_INS13_ILi1ELi4ELi3EEES16_NST_INS5_IJS17_S1L_EEENS5_IJS1L_SD_EEEEEEENS4_39AutoVectorizingCopyWithAssumedAlignmentILi128EEENS4_14SM90_TMA_STOREES25_S27_S27_EEEvvEEEEvNT_6ParamsE:
	.zero		2944


//--------------------- SYMBOLS --------------------------

	.type		.nv.reservedSmem.offset0,@object
	.size		.nv.reservedSmem.offset0,0x4
	.type		.nv.reservedSmem.cap,@object
	.size		.nv.reservedSmem.cap,0x4
	.type		__assertfail,@function
